//
// Generated by NVIDIA NVVM Compiler
//
// Compiler Build ID: CL-36424714
// Cuda compilation tools, release 13.0, V13.0.88
// Based on NVVM 20.0.0
//

.version 9.0
.target sm_100
.address_size 64

	// .globl	_Z18contractTensorPermPdS_S_iiii
// _ZZ18contractTensorPermPdS_S_iiiiE2As has been demoted
// _ZZ24contractTensorPermBackupPdS_S_iiiiE2As has been demoted
// _ZZ25contractTensorPermBackup2PdS_S_iiiiE2Bs has been demoted
// _ZZ25contractTensorPermBackup3PdS_S_iiiiE2As has been demoted

.visible .entry _Z18contractTensorPermPdS_S_iiii(
	.param .u64 .ptr .align 1 _Z18contractTensorPermPdS_S_iiii_param_0,
	.param .u64 .ptr .align 1 _Z18contractTensorPermPdS_S_iiii_param_1,
	.param .u64 .ptr .align 1 _Z18contractTensorPermPdS_S_iiii_param_2,
	.param .u32 _Z18contractTensorPermPdS_S_iiii_param_3,
	.param .u32 _Z18contractTensorPermPdS_S_iiii_param_4,
	.param .u32 _Z18contractTensorPermPdS_S_iiii_param_5,
	.param .u32 _Z18contractTensorPermPdS_S_iiii_param_6
)
{
	.reg .pred 	%p<4>;
	.reg .b32 	%r<98>;
	.reg .b64 	%rd<115>;
	.reg .b64 	%fd<181>;
	// demoted variable
	.shared .align 8 .b8 _ZZ18contractTensorPermPdS_S_iiiiE2As[8192];
	ld.param.u64 	%rd9, [_Z18contractTensorPermPdS_S_iiii_param_0];
	ld.param.u64 	%rd10, [_Z18contractTensorPermPdS_S_iiii_param_1];
	ld.param.u32 	%r10, [_Z18contractTensorPermPdS_S_iiii_param_3];
	ld.param.u32 	%r12, [_Z18contractTensorPermPdS_S_iiii_param_5];
	ld.param.u32 	%r11, [_Z18contractTensorPermPdS_S_iiii_param_6];
	cvta.to.global.u64 	%rd11, %rd9;
	cvta.to.global.u64 	%rd12, %rd10;
	mov.u32 	%r13, %tid.x;
	mov.u32 	%r1, %tid.y;
	mov.u32 	%r14, %ctaid.x;
	mov.u32 	%r15, %ntid.x;
	mad.lo.s32 	%r16, %r14, %r15, %r13;
	mov.u32 	%r17, %ctaid.y;
	mov.u32 	%r18, %ntid.y;
	mad.lo.s32 	%r19, %r17, %r18, %r1;
	shl.b32 	%r20, %r19, 4;
	mov.u32 	%r21, %tid.z;
	mov.u32 	%r22, %ctaid.z;
	mov.u32 	%r23, %ntid.z;
	mad.lo.s32 	%r24, %r22, %r23, %r21;
	mul.lo.s32 	%r25, %r10, %r24;
	mad.lo.s32 	%r26, %r25, %r11, %r16;
	mul.wide.s32 	%rd13, %r26, 8;
	add.s64 	%rd112, %rd11, %rd13;
	mul.lo.s32 	%r27, %r11, %r20;
	mul.wide.s32 	%rd14, %r27, 8;
	add.s64 	%rd114, %rd12, %rd14;
	mad.lo.s32 	%r28, %r12, %r24, %r20;
	mad.lo.s32 	%r2, %r28, %r10, %r16;
	setp.lt.s32 	%p1, %r11, 1;
	mov.f64 	%fd149, 0d0000000000000000;
	mov.f64 	%fd150, %fd149;
	mov.f64 	%fd151, %fd149;
	mov.f64 	%fd152, %fd149;
	mov.f64 	%fd153, %fd149;
	mov.f64 	%fd154, %fd149;
	mov.f64 	%fd155, %fd149;
	mov.f64 	%fd156, %fd149;
	mov.f64 	%fd157, %fd149;
	mov.f64 	%fd158, %fd149;
	mov.f64 	%fd159, %fd149;
	mov.f64 	%fd160, %fd149;
	mov.f64 	%fd161, %fd149;
	mov.f64 	%fd162, %fd149;
	mov.f64 	%fd163, %fd149;
	mov.f64 	%fd164, %fd149;
	@%p1 bra 	$L__BB0_5;
	mul.lo.s32 	%r30, %r1, %r11;
	shl.b32 	%r3, %r30, 4;
	add.s32 	%r31, %r3, %r11;
	add.s32 	%r32, %r31, %r11;
	add.s32 	%r33, %r32, %r11;
	add.s32 	%r34, %r33, %r11;
	add.s32 	%r35, %r34, %r11;
	add.s32 	%r36, %r35, %r11;
	add.s32 	%r37, %r36, %r11;
	add.s32 	%r4, %r37, %r11;
	add.s32 	%r38, %r4, %r11;
	add.s32 	%r39, %r38, %r11;
	add.s32 	%r5, %r39, %r11;
	mov.b32 	%r96, 0;
	mov.f64 	%fd149, 0d0000000000000000;
	mul.wide.u32 	%rd15, %r3, 8;
	mul.wide.u32 	%rd31, %r4, 8;
	mul.wide.u32 	%rd37, %r5, 8;
	mul.wide.u32 	%rd47, %r11, 8;
$L__BB0_2:
	add.s32 	%r41, %r5, %r11;
	add.s32 	%r42, %r41, %r11;
	add.s32 	%r43, %r42, %r11;
	add.s32 	%r44, %r43, %r11;
	add.s32 	%r45, %r4, %r11;
	add.s32 	%r46, %r45, %r11;
	add.s32 	%r47, %r3, %r11;
	add.s32 	%r48, %r47, %r11;
	add.s32 	%r49, %r48, %r11;
	add.s32 	%r50, %r49, %r11;
	add.s32 	%r51, %r50, %r11;
	add.s32 	%r52, %r51, %r11;
	add.s32 	%r53, %r52, %r11;
	add.s64 	%rd16, %rd112, %rd15;
	ld.global.f64 	%fd67, [%rd16];
	mov.u32 	%r54, %tid.x;
	shl.b32 	%r55, %r54, 8;
	mov.u32 	%r56, _ZZ18contractTensorPermPdS_S_iiiiE2As;
	add.s32 	%r57, %r56, %r55;
	mov.u32 	%r58, %tid.y;
	shl.b32 	%r59, %r58, 7;
	add.s32 	%r60, %r57, %r59;
	st.shared.f64 	[%r60], %fd67;
	mul.wide.u32 	%rd17, %r47, 8;
	add.s64 	%rd18, %rd112, %rd17;
	ld.global.f64 	%fd68, [%rd18];
	st.shared.f64 	[%r60+8], %fd68;
	mul.wide.u32 	%rd19, %r48, 8;
	add.s64 	%rd20, %rd112, %rd19;
	ld.global.f64 	%fd69, [%rd20];
	st.shared.f64 	[%r60+16], %fd69;
	mul.wide.u32 	%rd21, %r49, 8;
	add.s64 	%rd22, %rd112, %rd21;
	ld.global.f64 	%fd70, [%rd22];
	st.shared.f64 	[%r60+24], %fd70;
	mul.wide.u32 	%rd23, %r50, 8;
	add.s64 	%rd24, %rd112, %rd23;
	ld.global.f64 	%fd71, [%rd24];
	st.shared.f64 	[%r60+32], %fd71;
	mul.wide.u32 	%rd25, %r51, 8;
	add.s64 	%rd26, %rd112, %rd25;
	ld.global.f64 	%fd72, [%rd26];
	st.shared.f64 	[%r60+40], %fd72;
	mul.wide.u32 	%rd27, %r52, 8;
	add.s64 	%rd28, %rd112, %rd27;
	ld.global.f64 	%fd73, [%rd28];
	st.shared.f64 	[%r60+48], %fd73;
	mul.wide.u32 	%rd29, %r53, 8;
	add.s64 	%rd30, %rd112, %rd29;
	ld.global.f64 	%fd74, [%rd30];
	st.shared.f64 	[%r60+56], %fd74;
	add.s64 	%rd32, %rd112, %rd31;
	ld.global.f64 	%fd75, [%rd32];
	st.shared.f64 	[%r60+64], %fd75;
	mul.wide.u32 	%rd33, %r45, 8;
	add.s64 	%rd34, %rd112, %rd33;
	ld.global.f64 	%fd76, [%rd34];
	st.shared.f64 	[%r60+72], %fd76;
	mul.wide.u32 	%rd35, %r46, 8;
	add.s64 	%rd36, %rd112, %rd35;
	ld.global.f64 	%fd77, [%rd36];
	st.shared.f64 	[%r60+80], %fd77;
	add.s64 	%rd38, %rd112, %rd37;
	ld.global.f64 	%fd78, [%rd38];
	st.shared.f64 	[%r60+88], %fd78;
	mul.wide.u32 	%rd39, %r41, 8;
	add.s64 	%rd40, %rd112, %rd39;
	ld.global.f64 	%fd79, [%rd40];
	st.shared.f64 	[%r60+96], %fd79;
	mul.wide.u32 	%rd41, %r42, 8;
	add.s64 	%rd42, %rd112, %rd41;
	ld.global.f64 	%fd80, [%rd42];
	st.shared.f64 	[%r60+104], %fd80;
	mul.wide.u32 	%rd43, %r43, 8;
	add.s64 	%rd44, %rd112, %rd43;
	ld.global.f64 	%fd81, [%rd44];
	st.shared.f64 	[%r60+112], %fd81;
	mul.wide.u32 	%rd45, %r44, 8;
	add.s64 	%rd46, %rd112, %rd45;
	ld.global.f64 	%fd82, [%rd46];
	st.shared.f64 	[%r60+120], %fd82;
	bar.sync 	0;
	mov.b32 	%r97, 256;
$L__BB0_3:
	mov.u32 	%r61, %tid.x;
	shl.b32 	%r62, %r61, 8;
	mov.u32 	%r63, _ZZ18contractTensorPermPdS_S_iiiiE2As;
	add.s32 	%r64, %r63, %r62;
	mad.lo.s32 	%r65, %r61, -248, %r64;
	add.s32 	%r66, %r65, %r97;
	ld.shared.f64 	%fd83, [%r66+-256];
	ld.global.f64 	%fd84, [%rd114];
	fma.rn.f64 	%fd85, %fd83, %fd84, %fd164;
	add.s64 	%rd48, %rd114, 8;
	add.s64 	%rd49, %rd48, %rd47;
	ld.global.f64 	%fd86, [%rd49+-8];
	fma.rn.f64 	%fd87, %fd83, %fd86, %fd163;
	shl.b32 	%r67, %r11, 1;
	mul.wide.u32 	%rd50, %r67, 8;
	add.s64 	%rd51, %rd48, %rd50;
	ld.global.f64 	%fd88, [%rd51+-8];
	fma.rn.f64 	%fd89, %fd83, %fd88, %fd162;
	mul.lo.s32 	%r68, %r11, 3;
	mul.wide.u32 	%rd52, %r68, 8;
	add.s64 	%rd53, %rd48, %rd52;
	ld.global.f64 	%fd90, [%rd53+-8];
	fma.rn.f64 	%fd91, %fd83, %fd90, %fd161;
	shl.b32 	%r69, %r11, 2;
	mul.wide.u32 	%rd54, %r69, 8;
	add.s64 	%rd55, %rd48, %rd54;
	ld.global.f64 	%fd92, [%rd55+-8];
	fma.rn.f64 	%fd93, %fd83, %fd92, %fd160;
	mul.lo.s32 	%r70, %r11, 5;
	mul.wide.u32 	%rd56, %r70, 8;
	add.s64 	%rd57, %rd48, %rd56;
	ld.global.f64 	%fd94, [%rd57+-8];
	fma.rn.f64 	%fd95, %fd83, %fd94, %fd159;
	mul.lo.s32 	%r71, %r11, 6;
	mul.wide.u32 	%rd58, %r71, 8;
	add.s64 	%rd59, %rd48, %rd58;
	ld.global.f64 	%fd96, [%rd59+-8];
	fma.rn.f64 	%fd97, %fd83, %fd96, %fd158;
	mul.lo.s32 	%r72, %r11, 7;
	mul.wide.u32 	%rd60, %r72, 8;
	add.s64 	%rd61, %rd114, %rd60;
	ld.global.f64 	%fd98, [%rd61];
	fma.rn.f64 	%fd99, %fd83, %fd98, %fd157;
	shl.b32 	%r73, %r11, 3;
	mul.wide.u32 	%rd62, %r73, 8;
	add.s64 	%rd63, %rd114, %rd62;
	ld.global.f64 	%fd100, [%rd63];
	fma.rn.f64 	%fd101, %fd83, %fd100, %fd156;
	mul.lo.s32 	%r74, %r11, 9;
	mul.wide.u32 	%rd64, %r74, 8;
	add.s64 	%rd65, %rd114, %rd64;
	ld.global.f64 	%fd102, [%rd65];
	fma.rn.f64 	%fd103, %fd83, %fd102, %fd155;
	mul.lo.s32 	%r75, %r11, 10;
	mul.wide.u32 	%rd66, %r75, 8;
	add.s64 	%rd67, %rd114, %rd66;
	ld.global.f64 	%fd104, [%rd67];
	fma.rn.f64 	%fd105, %fd83, %fd104, %fd154;
	mul.lo.s32 	%r76, %r11, 11;
	mul.wide.u32 	%rd68, %r76, 8;
	add.s64 	%rd69, %rd114, %rd68;
	ld.global.f64 	%fd106, [%rd69];
	fma.rn.f64 	%fd107, %fd83, %fd106, %fd153;
	mul.lo.s32 	%r77, %r11, 12;
	mul.wide.u32 	%rd70, %r77, 8;
	add.s64 	%rd71, %rd114, %rd70;
	ld.global.f64 	%fd108, [%rd71];
	fma.rn.f64 	%fd109, %fd83, %fd108, %fd152;
	mul.lo.s32 	%r78, %r11, 13;
	mul.wide.u32 	%rd72, %r78, 8;
	add.s64 	%rd73, %rd114, %rd72;
	ld.global.f64 	%fd110, [%rd73];
	fma.rn.f64 	%fd111, %fd83, %fd110, %fd151;
	mul.lo.s32 	%r79, %r11, 14;
	mul.wide.u32 	%rd74, %r79, 8;
	add.s64 	%rd75, %rd114, %rd74;
	ld.global.f64 	%fd112, [%rd75];
	fma.rn.f64 	%fd113, %fd83, %fd112, %fd150;
	mul.lo.s32 	%r80, %r11, 15;
	mul.wide.u32 	%rd76, %r80, 8;
	add.s64 	%rd77, %rd114, %rd76;
	ld.global.f64 	%fd114, [%rd77];
	fma.rn.f64 	%fd115, %fd83, %fd114, %fd149;
	ld.shared.f64 	%fd116, [%r66];
	ld.global.f64 	%fd117, [%rd114+8];
	fma.rn.f64 	%fd164, %fd116, %fd117, %fd85;
	ld.global.f64 	%fd118, [%rd49];
	fma.rn.f64 	%fd163, %fd116, %fd118, %fd87;
	ld.global.f64 	%fd119, [%rd51];
	fma.rn.f64 	%fd162, %fd116, %fd119, %fd89;
	ld.global.f64 	%fd120, [%rd53];
	fma.rn.f64 	%fd161, %fd116, %fd120, %fd91;
	ld.global.f64 	%fd121, [%rd55];
	fma.rn.f64 	%fd160, %fd116, %fd121, %fd93;
	ld.global.f64 	%fd122, [%rd57];
	fma.rn.f64 	%fd159, %fd116, %fd122, %fd95;
	ld.global.f64 	%fd123, [%rd59];
	fma.rn.f64 	%fd158, %fd116, %fd123, %fd97;
	ld.global.f64 	%fd124, [%rd61+8];
	fma.rn.f64 	%fd157, %fd116, %fd124, %fd99;
	ld.global.f64 	%fd125, [%rd63+8];
	fma.rn.f64 	%fd156, %fd116, %fd125, %fd101;
	ld.global.f64 	%fd126, [%rd65+8];
	fma.rn.f64 	%fd155, %fd116, %fd126, %fd103;
	ld.global.f64 	%fd127, [%rd67+8];
	fma.rn.f64 	%fd154, %fd116, %fd127, %fd105;
	ld.global.f64 	%fd128, [%rd69+8];
	fma.rn.f64 	%fd153, %fd116, %fd128, %fd107;
	ld.global.f64 	%fd129, [%rd71+8];
	fma.rn.f64 	%fd152, %fd116, %fd129, %fd109;
	ld.global.f64 	%fd130, [%rd73+8];
	fma.rn.f64 	%fd151, %fd116, %fd130, %fd111;
	ld.global.f64 	%fd131, [%rd75+8];
	fma.rn.f64 	%fd150, %fd116, %fd131, %fd113;
	ld.global.f64 	%fd132, [%rd77+8];
	fma.rn.f64 	%fd149, %fd116, %fd132, %fd115;
	add.s64 	%rd114, %rd114, 16;
	add.s32 	%r97, %r97, 512;
	setp.ne.s32 	%p2, %r97, 8448;
	@%p2 bra 	$L__BB0_3;
	add.s64 	%rd112, %rd112, 256;
	bar.sync 	0;
	add.s32 	%r96, %r96, 32;
	setp.lt.s32 	%p3, %r96, %r11;
	@%p3 bra 	$L__BB0_2;
$L__BB0_5:
	ld.param.u32 	%r95, [_Z18contractTensorPermPdS_S_iiii_param_3];
	ld.param.u64 	%rd111, [_Z18contractTensorPermPdS_S_iiii_param_2];
	cvta.to.global.u64 	%rd78, %rd111;
	mul.wide.s32 	%rd79, %r2, 8;
	add.s64 	%rd80, %rd78, %rd79;
	st.global.f64 	[%rd80], %fd164;
	mul.wide.s32 	%rd81, %r95, 8;
	add.s64 	%rd82, %rd80, %rd81;
	st.global.f64 	[%rd82], %fd163;
	shl.b32 	%r81, %r95, 1;
	mul.wide.s32 	%rd83, %r81, 8;
	add.s64 	%rd84, %rd80, %rd83;
	st.global.f64 	[%rd84], %fd162;
	mul.lo.s32 	%r82, %r95, 3;
	mul.wide.s32 	%rd85, %r82, 8;
	add.s64 	%rd86, %rd80, %rd85;
	st.global.f64 	[%rd86], %fd161;
	shl.b32 	%r83, %r95, 2;
	mul.wide.s32 	%rd87, %r83, 8;
	add.s64 	%rd88, %rd80, %rd87;
	st.global.f64 	[%rd88], %fd160;
	mul.lo.s32 	%r84, %r95, 5;
	mul.wide.s32 	%rd89, %r84, 8;
	add.s64 	%rd90, %rd80, %rd89;
	st.global.f64 	[%rd90], %fd159;
	mul.lo.s32 	%r85, %r95, 6;
	mul.wide.s32 	%rd91, %r85, 8;
	add.s64 	%rd92, %rd80, %rd91;
	st.global.f64 	[%rd92], %fd158;
	mul.lo.s32 	%r86, %r95, 7;
	mul.wide.s32 	%rd93, %r86, 8;
	add.s64 	%rd94, %rd80, %rd93;
	st.global.f64 	[%rd94], %fd157;
	shl.b32 	%r87, %r95, 3;
	mul.wide.s32 	%rd95, %r87, 8;
	add.s64 	%rd96, %rd80, %rd95;
	st.global.f64 	[%rd96], %fd156;
	mul.lo.s32 	%r88, %r95, 9;
	mul.wide.s32 	%rd97, %r88, 8;
	add.s64 	%rd98, %rd80, %rd97;
	st.global.f64 	[%rd98], %fd155;
	mul.lo.s32 	%r89, %r95, 10;
	mul.wide.s32 	%rd99, %r89, 8;
	add.s64 	%rd100, %rd80, %rd99;
	st.global.f64 	[%rd100], %fd154;
	mul.lo.s32 	%r90, %r95, 11;
	mul.wide.s32 	%rd101, %r90, 8;
	add.s64 	%rd102, %rd80, %rd101;
	st.global.f64 	[%rd102], %fd153;
	mul.lo.s32 	%r91, %r95, 12;
	mul.wide.s32 	%rd103, %r91, 8;
	add.s64 	%rd104, %rd80, %rd103;
	st.global.f64 	[%rd104], %fd152;
	mul.lo.s32 	%r92, %r95, 13;
	mul.wide.s32 	%rd105, %r92, 8;
	add.s64 	%rd106, %rd80, %rd105;
	st.global.f64 	[%rd106], %fd151;
	mul.lo.s32 	%r93, %r95, 14;
	mul.wide.s32 	%rd107, %r93, 8;
	add.s64 	%rd108, %rd80, %rd107;
	st.global.f64 	[%rd108], %fd150;
	mul.lo.s32 	%r94, %r95, 15;
	mul.wide.s32 	%rd109, %r94, 8;
	add.s64 	%rd110, %rd80, %rd109;
	st.global.f64 	[%rd110], %fd149;
	ret;

}
	// .globl	_Z24contractTensorPermBackupPdS_S_iiii
.visible .entry _Z24contractTensorPermBackupPdS_S_iiii(
	.param .u64 .ptr .align 1 _Z24contractTensorPermBackupPdS_S_iiii_param_0,
	.param .u64 .ptr .align 1 _Z24contractTensorPermBackupPdS_S_iiii_param_1,
	.param .u64 .ptr .align 1 _Z24contractTensorPermBackupPdS_S_iiii_param_2,
	.param .u32 _Z24contractTensorPermBackupPdS_S_iiii_param_3,
	.param .u32 _Z24contractTensorPermBackupPdS_S_iiii_param_4,
	.param .u32 _Z24contractTensorPermBackupPdS_S_iiii_param_5,
	.param .u32 _Z24contractTensorPermBackupPdS_S_iiii_param_6
)
{
	.reg .pred 	%p<3>;
	.reg .b32 	%r<53>;
	.reg .b64 	%rd<52>;
	.reg .b64 	%fd<1139>;
	// demoted variable
	.shared .align 8 .b8 _ZZ24contractTensorPermBackupPdS_S_iiiiE2As[8192];
	ld.param.u64 	%rd19, [_Z24contractTensorPermBackupPdS_S_iiii_param_0];
	ld.param.u64 	%rd20, [_Z24contractTensorPermBackupPdS_S_iiii_param_1];
	ld.param.u32 	%r6, [_Z24contractTensorPermBackupPdS_S_iiii_param_3];
	ld.param.u32 	%r7, [_Z24contractTensorPermBackupPdS_S_iiii_param_5];
	ld.param.u32 	%r5, [_Z24contractTensorPermBackupPdS_S_iiii_param_6];
	cvta.to.global.u64 	%rd21, %rd19;
	cvta.to.global.u64 	%rd22, %rd20;
	mov.u32 	%r8, %tid.x;
	mov.u32 	%r1, %tid.y;
	mov.u32 	%r9, %ctaid.x;
	mov.u32 	%r10, %ntid.x;
	mad.lo.s32 	%r11, %r9, %r10, %r8;
	shl.b32 	%r12, %r11, 4;
	mov.u32 	%r13, %ctaid.y;
	mov.u32 	%r14, %ntid.y;
	mad.lo.s32 	%r15, %r13, %r14, %r1;
	mov.u32 	%r16, %tid.z;
	mov.u32 	%r17, %ctaid.z;
	mov.u32 	%r18, %ntid.z;
	mad.lo.s32 	%r19, %r17, %r18, %r16;
	mad.lo.s32 	%r20, %r6, %r19, %r12;
	mul.lo.s32 	%r21, %r20, %r5;
	mul.wide.s32 	%rd23, %r21, 8;
	add.s64 	%rd50, %rd21, %rd23;
	mul.lo.s32 	%r22, %r5, %r15;
	mul.wide.s32 	%rd24, %r22, 8;
	add.s64 	%rd51, %rd22, %rd24;
	mad.lo.s32 	%r23, %r7, %r19, %r15;
	mad.lo.s32 	%r2, %r23, %r6, %r12;
	setp.lt.s32 	%p1, %r5, 1;
	mov.f64 	%fd1123, 0d0000000000000000;
	mov.f64 	%fd1124, %fd1123;
	mov.f64 	%fd1125, %fd1123;
	mov.f64 	%fd1126, %fd1123;
	mov.f64 	%fd1127, %fd1123;
	mov.f64 	%fd1128, %fd1123;
	mov.f64 	%fd1129, %fd1123;
	mov.f64 	%fd1130, %fd1123;
	mov.f64 	%fd1131, %fd1123;
	mov.f64 	%fd1132, %fd1123;
	mov.f64 	%fd1133, %fd1123;
	mov.f64 	%fd1134, %fd1123;
	mov.f64 	%fd1135, %fd1123;
	mov.f64 	%fd1136, %fd1123;
	mov.f64 	%fd1137, %fd1123;
	mov.f64 	%fd1138, %fd1123;
	@%p1 bra 	$L__BB1_3;
	ld.param.u32 	%r50, [_Z24contractTensorPermBackupPdS_S_iiii_param_6];
	add.s32 	%r25, %r50, %r1;
	add.s32 	%r26, %r25, %r50;
	add.s32 	%r27, %r26, %r50;
	add.s32 	%r28, %r27, %r50;
	add.s32 	%r29, %r28, %r50;
	add.s32 	%r30, %r29, %r50;
	add.s32 	%r31, %r30, %r50;
	add.s32 	%r32, %r31, %r50;
	add.s32 	%r33, %r32, %r50;
	add.s32 	%r34, %r33, %r50;
	add.s32 	%r35, %r34, %r50;
	add.s32 	%r36, %r35, %r50;
	add.s32 	%r37, %r36, %r50;
	add.s32 	%r38, %r37, %r50;
	mul.wide.u32 	%rd3, %r38, 8;
	mul.wide.u32 	%rd4, %r37, 8;
	mul.wide.u32 	%rd5, %r36, 8;
	mul.wide.u32 	%rd6, %r35, 8;
	mul.wide.u32 	%rd7, %r34, 8;
	mul.wide.u32 	%rd8, %r33, 8;
	mul.wide.u32 	%rd9, %r32, 8;
	mul.wide.u32 	%rd10, %r31, 8;
	mul.wide.u32 	%rd11, %r30, 8;
	mul.wide.u32 	%rd12, %r29, 8;
	mul.wide.u32 	%rd13, %r28, 8;
	mov.b32 	%r52, 0;
	mov.f64 	%fd1123, 0d0000000000000000;
$L__BB1_2:
	ld.param.u32 	%r51, [_Z24contractTensorPermBackupPdS_S_iiii_param_6];
	mov.u32 	%r39, %tid.y;
	mul.wide.u32 	%rd25, %r39, 8;
	add.s64 	%rd26, %rd50, %rd25;
	ld.global.f64 	%fd51, [%rd26];
	shl.b32 	%r40, %r39, 8;
	mov.u32 	%r41, _ZZ24contractTensorPermBackupPdS_S_iiiiE2As;
	mov.u32 	%r42, %tid.x;
	shl.b32 	%r43, %r42, 7;
	add.s32 	%r44, %r41, %r43;
	add.s32 	%r45, %r44, %r40;
	st.shared.f64 	[%r45], %fd51;
	add.s32 	%r46, %r51, %r39;
	mul.wide.u32 	%rd27, %r46, 8;
	add.s64 	%rd28, %rd50, %rd27;
	ld.global.f64 	%fd52, [%rd28];
	st.shared.f64 	[%r45+8], %fd52;
	add.s32 	%r47, %r46, %r51;
	mul.wide.u32 	%rd29, %r47, 8;
	add.s64 	%rd30, %rd50, %rd29;
	ld.global.f64 	%fd53, [%rd30];
	st.shared.f64 	[%r45+16], %fd53;
	add.s32 	%r48, %r47, %r51;
	mul.wide.u32 	%rd31, %r48, 8;
	add.s64 	%rd32, %rd50, %rd31;
	ld.global.f64 	%fd54, [%rd32];
	st.shared.f64 	[%r45+24], %fd54;
	add.s64 	%rd33, %rd50, %rd13;
	ld.global.f64 	%fd55, [%rd33];
	st.shared.f64 	[%r45+32], %fd55;
	add.s64 	%rd34, %rd50, %rd12;
	ld.global.f64 	%fd56, [%rd34];
	st.shared.f64 	[%r45+40], %fd56;
	add.s64 	%rd35, %rd50, %rd11;
	ld.global.f64 	%fd57, [%rd35];
	st.shared.f64 	[%r45+48], %fd57;
	add.s64 	%rd36, %rd50, %rd10;
	ld.global.f64 	%fd58, [%rd36];
	st.shared.f64 	[%r45+56], %fd58;
	add.s64 	%rd37, %rd50, %rd9;
	ld.global.f64 	%fd59, [%rd37];
	st.shared.f64 	[%r45+64], %fd59;
	add.s64 	%rd38, %rd50, %rd8;
	ld.global.f64 	%fd60, [%rd38];
	st.shared.f64 	[%r45+72], %fd60;
	add.s64 	%rd39, %rd50, %rd7;
	ld.global.f64 	%fd61, [%rd39];
	st.shared.f64 	[%r45+80], %fd61;
	add.s64 	%rd40, %rd50, %rd6;
	ld.global.f64 	%fd62, [%rd40];
	st.shared.f64 	[%r45+88], %fd62;
	add.s64 	%rd41, %rd50, %rd5;
	ld.global.f64 	%fd63, [%rd41];
	st.shared.f64 	[%r45+96], %fd63;
	add.s64 	%rd42, %rd50, %rd4;
	ld.global.f64 	%fd64, [%rd42];
	st.shared.f64 	[%r45+104], %fd64;
	add.s64 	%rd43, %rd50, %rd3;
	ld.global.f64 	%fd65, [%rd43];
	st.shared.f64 	[%r45+112], %fd65;
	mad.lo.s32 	%r49, %r51, 15, %r39;
	mul.wide.u32 	%rd44, %r49, 8;
	add.s64 	%rd45, %rd50, %rd44;
	ld.global.f64 	%fd66, [%rd45];
	st.shared.f64 	[%r45+120], %fd66;
	bar.sync 	0;
	ld.global.f64 	%fd67, [%rd51];
	ld.shared.f64 	%fd68, [%r44];
	fma.rn.f64 	%fd69, %fd67, %fd68, %fd1138;
	ld.shared.f64 	%fd70, [%r44+8];
	fma.rn.f64 	%fd71, %fd67, %fd70, %fd1137;
	ld.shared.f64 	%fd72, [%r44+16];
	fma.rn.f64 	%fd73, %fd67, %fd72, %fd1136;
	ld.shared.f64 	%fd74, [%r44+24];
	fma.rn.f64 	%fd75, %fd67, %fd74, %fd1135;
	ld.shared.f64 	%fd76, [%r44+32];
	fma.rn.f64 	%fd77, %fd67, %fd76, %fd1134;
	ld.shared.f64 	%fd78, [%r44+40];
	fma.rn.f64 	%fd79, %fd67, %fd78, %fd1133;
	ld.shared.f64 	%fd80, [%r44+48];
	fma.rn.f64 	%fd81, %fd67, %fd80, %fd1132;
	ld.shared.f64 	%fd82, [%r44+56];
	fma.rn.f64 	%fd83, %fd67, %fd82, %fd1131;
	ld.shared.f64 	%fd84, [%r44+64];
	fma.rn.f64 	%fd85, %fd67, %fd84, %fd1130;
	ld.shared.f64 	%fd86, [%r44+72];
	fma.rn.f64 	%fd87, %fd67, %fd86, %fd1129;
	ld.shared.f64 	%fd88, [%r44+80];
	fma.rn.f64 	%fd89, %fd67, %fd88, %fd1128;
	ld.shared.f64 	%fd90, [%r44+88];
	fma.rn.f64 	%fd91, %fd67, %fd90, %fd1127;
	ld.shared.f64 	%fd92, [%r44+96];
	fma.rn.f64 	%fd93, %fd67, %fd92, %fd1126;
	ld.shared.f64 	%fd94, [%r44+104];
	fma.rn.f64 	%fd95, %fd67, %fd94, %fd1125;
	ld.shared.f64 	%fd96, [%r44+112];
	fma.rn.f64 	%fd97, %fd67, %fd96, %fd1124;
	ld.shared.f64 	%fd98, [%r44+120];
	fma.rn.f64 	%fd99, %fd67, %fd98, %fd1123;
	ld.global.f64 	%fd100, [%rd51+8];
	ld.shared.f64 	%fd101, [%r44+256];
	fma.rn.f64 	%fd102, %fd100, %fd101, %fd69;
	ld.shared.f64 	%fd103, [%r44+264];
	fma.rn.f64 	%fd104, %fd100, %fd103, %fd71;
	ld.shared.f64 	%fd105, [%r44+272];
	fma.rn.f64 	%fd106, %fd100, %fd105, %fd73;
	ld.shared.f64 	%fd107, [%r44+280];
	fma.rn.f64 	%fd108, %fd100, %fd107, %fd75;
	ld.shared.f64 	%fd109, [%r44+288];
	fma.rn.f64 	%fd110, %fd100, %fd109, %fd77;
	ld.shared.f64 	%fd111, [%r44+296];
	fma.rn.f64 	%fd112, %fd100, %fd111, %fd79;
	ld.shared.f64 	%fd113, [%r44+304];
	fma.rn.f64 	%fd114, %fd100, %fd113, %fd81;
	ld.shared.f64 	%fd115, [%r44+312];
	fma.rn.f64 	%fd116, %fd100, %fd115, %fd83;
	ld.shared.f64 	%fd117, [%r44+320];
	fma.rn.f64 	%fd118, %fd100, %fd117, %fd85;
	ld.shared.f64 	%fd119, [%r44+328];
	fma.rn.f64 	%fd120, %fd100, %fd119, %fd87;
	ld.shared.f64 	%fd121, [%r44+336];
	fma.rn.f64 	%fd122, %fd100, %fd121, %fd89;
	ld.shared.f64 	%fd123, [%r44+344];
	fma.rn.f64 	%fd124, %fd100, %fd123, %fd91;
	ld.shared.f64 	%fd125, [%r44+352];
	fma.rn.f64 	%fd126, %fd100, %fd125, %fd93;
	ld.shared.f64 	%fd127, [%r44+360];
	fma.rn.f64 	%fd128, %fd100, %fd127, %fd95;
	ld.shared.f64 	%fd129, [%r44+368];
	fma.rn.f64 	%fd130, %fd100, %fd129, %fd97;
	ld.shared.f64 	%fd131, [%r44+376];
	fma.rn.f64 	%fd132, %fd100, %fd131, %fd99;
	ld.global.f64 	%fd133, [%rd51+16];
	ld.shared.f64 	%fd134, [%r44+512];
	fma.rn.f64 	%fd135, %fd133, %fd134, %fd102;
	ld.shared.f64 	%fd136, [%r44+520];
	fma.rn.f64 	%fd137, %fd133, %fd136, %fd104;
	ld.shared.f64 	%fd138, [%r44+528];
	fma.rn.f64 	%fd139, %fd133, %fd138, %fd106;
	ld.shared.f64 	%fd140, [%r44+536];
	fma.rn.f64 	%fd141, %fd133, %fd140, %fd108;
	ld.shared.f64 	%fd142, [%r44+544];
	fma.rn.f64 	%fd143, %fd133, %fd142, %fd110;
	ld.shared.f64 	%fd144, [%r44+552];
	fma.rn.f64 	%fd145, %fd133, %fd144, %fd112;
	ld.shared.f64 	%fd146, [%r44+560];
	fma.rn.f64 	%fd147, %fd133, %fd146, %fd114;
	ld.shared.f64 	%fd148, [%r44+568];
	fma.rn.f64 	%fd149, %fd133, %fd148, %fd116;
	ld.shared.f64 	%fd150, [%r44+576];
	fma.rn.f64 	%fd151, %fd133, %fd150, %fd118;
	ld.shared.f64 	%fd152, [%r44+584];
	fma.rn.f64 	%fd153, %fd133, %fd152, %fd120;
	ld.shared.f64 	%fd154, [%r44+592];
	fma.rn.f64 	%fd155, %fd133, %fd154, %fd122;
	ld.shared.f64 	%fd156, [%r44+600];
	fma.rn.f64 	%fd157, %fd133, %fd156, %fd124;
	ld.shared.f64 	%fd158, [%r44+608];
	fma.rn.f64 	%fd159, %fd133, %fd158, %fd126;
	ld.shared.f64 	%fd160, [%r44+616];
	fma.rn.f64 	%fd161, %fd133, %fd160, %fd128;
	ld.shared.f64 	%fd162, [%r44+624];
	fma.rn.f64 	%fd163, %fd133, %fd162, %fd130;
	ld.shared.f64 	%fd164, [%r44+632];
	fma.rn.f64 	%fd165, %fd133, %fd164, %fd132;
	ld.global.f64 	%fd166, [%rd51+24];
	ld.shared.f64 	%fd167, [%r44+768];
	fma.rn.f64 	%fd168, %fd166, %fd167, %fd135;
	ld.shared.f64 	%fd169, [%r44+776];
	fma.rn.f64 	%fd170, %fd166, %fd169, %fd137;
	ld.shared.f64 	%fd171, [%r44+784];
	fma.rn.f64 	%fd172, %fd166, %fd171, %fd139;
	ld.shared.f64 	%fd173, [%r44+792];
	fma.rn.f64 	%fd174, %fd166, %fd173, %fd141;
	ld.shared.f64 	%fd175, [%r44+800];
	fma.rn.f64 	%fd176, %fd166, %fd175, %fd143;
	ld.shared.f64 	%fd177, [%r44+808];
	fma.rn.f64 	%fd178, %fd166, %fd177, %fd145;
	ld.shared.f64 	%fd179, [%r44+816];
	fma.rn.f64 	%fd180, %fd166, %fd179, %fd147;
	ld.shared.f64 	%fd181, [%r44+824];
	fma.rn.f64 	%fd182, %fd166, %fd181, %fd149;
	ld.shared.f64 	%fd183, [%r44+832];
	fma.rn.f64 	%fd184, %fd166, %fd183, %fd151;
	ld.shared.f64 	%fd185, [%r44+840];
	fma.rn.f64 	%fd186, %fd166, %fd185, %fd153;
	ld.shared.f64 	%fd187, [%r44+848];
	fma.rn.f64 	%fd188, %fd166, %fd187, %fd155;
	ld.shared.f64 	%fd189, [%r44+856];
	fma.rn.f64 	%fd190, %fd166, %fd189, %fd157;
	ld.shared.f64 	%fd191, [%r44+864];
	fma.rn.f64 	%fd192, %fd166, %fd191, %fd159;
	ld.shared.f64 	%fd193, [%r44+872];
	fma.rn.f64 	%fd194, %fd166, %fd193, %fd161;
	ld.shared.f64 	%fd195, [%r44+880];
	fma.rn.f64 	%fd196, %fd166, %fd195, %fd163;
	ld.shared.f64 	%fd197, [%r44+888];
	fma.rn.f64 	%fd198, %fd166, %fd197, %fd165;
	ld.global.f64 	%fd199, [%rd51+32];
	ld.shared.f64 	%fd200, [%r44+1024];
	fma.rn.f64 	%fd201, %fd199, %fd200, %fd168;
	ld.shared.f64 	%fd202, [%r44+1032];
	fma.rn.f64 	%fd203, %fd199, %fd202, %fd170;
	ld.shared.f64 	%fd204, [%r44+1040];
	fma.rn.f64 	%fd205, %fd199, %fd204, %fd172;
	ld.shared.f64 	%fd206, [%r44+1048];
	fma.rn.f64 	%fd207, %fd199, %fd206, %fd174;
	ld.shared.f64 	%fd208, [%r44+1056];
	fma.rn.f64 	%fd209, %fd199, %fd208, %fd176;
	ld.shared.f64 	%fd210, [%r44+1064];
	fma.rn.f64 	%fd211, %fd199, %fd210, %fd178;
	ld.shared.f64 	%fd212, [%r44+1072];
	fma.rn.f64 	%fd213, %fd199, %fd212, %fd180;
	ld.shared.f64 	%fd214, [%r44+1080];
	fma.rn.f64 	%fd215, %fd199, %fd214, %fd182;
	ld.shared.f64 	%fd216, [%r44+1088];
	fma.rn.f64 	%fd217, %fd199, %fd216, %fd184;
	ld.shared.f64 	%fd218, [%r44+1096];
	fma.rn.f64 	%fd219, %fd199, %fd218, %fd186;
	ld.shared.f64 	%fd220, [%r44+1104];
	fma.rn.f64 	%fd221, %fd199, %fd220, %fd188;
	ld.shared.f64 	%fd222, [%r44+1112];
	fma.rn.f64 	%fd223, %fd199, %fd222, %fd190;
	ld.shared.f64 	%fd224, [%r44+1120];
	fma.rn.f64 	%fd225, %fd199, %fd224, %fd192;
	ld.shared.f64 	%fd226, [%r44+1128];
	fma.rn.f64 	%fd227, %fd199, %fd226, %fd194;
	ld.shared.f64 	%fd228, [%r44+1136];
	fma.rn.f64 	%fd229, %fd199, %fd228, %fd196;
	ld.shared.f64 	%fd230, [%r44+1144];
	fma.rn.f64 	%fd231, %fd199, %fd230, %fd198;
	ld.global.f64 	%fd232, [%rd51+40];
	ld.shared.f64 	%fd233, [%r44+1280];
	fma.rn.f64 	%fd234, %fd232, %fd233, %fd201;
	ld.shared.f64 	%fd235, [%r44+1288];
	fma.rn.f64 	%fd236, %fd232, %fd235, %fd203;
	ld.shared.f64 	%fd237, [%r44+1296];
	fma.rn.f64 	%fd238, %fd232, %fd237, %fd205;
	ld.shared.f64 	%fd239, [%r44+1304];
	fma.rn.f64 	%fd240, %fd232, %fd239, %fd207;
	ld.shared.f64 	%fd241, [%r44+1312];
	fma.rn.f64 	%fd242, %fd232, %fd241, %fd209;
	ld.shared.f64 	%fd243, [%r44+1320];
	fma.rn.f64 	%fd244, %fd232, %fd243, %fd211;
	ld.shared.f64 	%fd245, [%r44+1328];
	fma.rn.f64 	%fd246, %fd232, %fd245, %fd213;
	ld.shared.f64 	%fd247, [%r44+1336];
	fma.rn.f64 	%fd248, %fd232, %fd247, %fd215;
	ld.shared.f64 	%fd249, [%r44+1344];
	fma.rn.f64 	%fd250, %fd232, %fd249, %fd217;
	ld.shared.f64 	%fd251, [%r44+1352];
	fma.rn.f64 	%fd252, %fd232, %fd251, %fd219;
	ld.shared.f64 	%fd253, [%r44+1360];
	fma.rn.f64 	%fd254, %fd232, %fd253, %fd221;
	ld.shared.f64 	%fd255, [%r44+1368];
	fma.rn.f64 	%fd256, %fd232, %fd255, %fd223;
	ld.shared.f64 	%fd257, [%r44+1376];
	fma.rn.f64 	%fd258, %fd232, %fd257, %fd225;
	ld.shared.f64 	%fd259, [%r44+1384];
	fma.rn.f64 	%fd260, %fd232, %fd259, %fd227;
	ld.shared.f64 	%fd261, [%r44+1392];
	fma.rn.f64 	%fd262, %fd232, %fd261, %fd229;
	ld.shared.f64 	%fd263, [%r44+1400];
	fma.rn.f64 	%fd264, %fd232, %fd263, %fd231;
	ld.global.f64 	%fd265, [%rd51+48];
	ld.shared.f64 	%fd266, [%r44+1536];
	fma.rn.f64 	%fd267, %fd265, %fd266, %fd234;
	ld.shared.f64 	%fd268, [%r44+1544];
	fma.rn.f64 	%fd269, %fd265, %fd268, %fd236;
	ld.shared.f64 	%fd270, [%r44+1552];
	fma.rn.f64 	%fd271, %fd265, %fd270, %fd238;
	ld.shared.f64 	%fd272, [%r44+1560];
	fma.rn.f64 	%fd273, %fd265, %fd272, %fd240;
	ld.shared.f64 	%fd274, [%r44+1568];
	fma.rn.f64 	%fd275, %fd265, %fd274, %fd242;
	ld.shared.f64 	%fd276, [%r44+1576];
	fma.rn.f64 	%fd277, %fd265, %fd276, %fd244;
	ld.shared.f64 	%fd278, [%r44+1584];
	fma.rn.f64 	%fd279, %fd265, %fd278, %fd246;
	ld.shared.f64 	%fd280, [%r44+1592];
	fma.rn.f64 	%fd281, %fd265, %fd280, %fd248;
	ld.shared.f64 	%fd282, [%r44+1600];
	fma.rn.f64 	%fd283, %fd265, %fd282, %fd250;
	ld.shared.f64 	%fd284, [%r44+1608];
	fma.rn.f64 	%fd285, %fd265, %fd284, %fd252;
	ld.shared.f64 	%fd286, [%r44+1616];
	fma.rn.f64 	%fd287, %fd265, %fd286, %fd254;
	ld.shared.f64 	%fd288, [%r44+1624];
	fma.rn.f64 	%fd289, %fd265, %fd288, %fd256;
	ld.shared.f64 	%fd290, [%r44+1632];
	fma.rn.f64 	%fd291, %fd265, %fd290, %fd258;
	ld.shared.f64 	%fd292, [%r44+1640];
	fma.rn.f64 	%fd293, %fd265, %fd292, %fd260;
	ld.shared.f64 	%fd294, [%r44+1648];
	fma.rn.f64 	%fd295, %fd265, %fd294, %fd262;
	ld.shared.f64 	%fd296, [%r44+1656];
	fma.rn.f64 	%fd297, %fd265, %fd296, %fd264;
	ld.global.f64 	%fd298, [%rd51+56];
	ld.shared.f64 	%fd299, [%r44+1792];
	fma.rn.f64 	%fd300, %fd298, %fd299, %fd267;
	ld.shared.f64 	%fd301, [%r44+1800];
	fma.rn.f64 	%fd302, %fd298, %fd301, %fd269;
	ld.shared.f64 	%fd303, [%r44+1808];
	fma.rn.f64 	%fd304, %fd298, %fd303, %fd271;
	ld.shared.f64 	%fd305, [%r44+1816];
	fma.rn.f64 	%fd306, %fd298, %fd305, %fd273;
	ld.shared.f64 	%fd307, [%r44+1824];
	fma.rn.f64 	%fd308, %fd298, %fd307, %fd275;
	ld.shared.f64 	%fd309, [%r44+1832];
	fma.rn.f64 	%fd310, %fd298, %fd309, %fd277;
	ld.shared.f64 	%fd311, [%r44+1840];
	fma.rn.f64 	%fd312, %fd298, %fd311, %fd279;
	ld.shared.f64 	%fd313, [%r44+1848];
	fma.rn.f64 	%fd314, %fd298, %fd313, %fd281;
	ld.shared.f64 	%fd315, [%r44+1856];
	fma.rn.f64 	%fd316, %fd298, %fd315, %fd283;
	ld.shared.f64 	%fd317, [%r44+1864];
	fma.rn.f64 	%fd318, %fd298, %fd317, %fd285;
	ld.shared.f64 	%fd319, [%r44+1872];
	fma.rn.f64 	%fd320, %fd298, %fd319, %fd287;
	ld.shared.f64 	%fd321, [%r44+1880];
	fma.rn.f64 	%fd322, %fd298, %fd321, %fd289;
	ld.shared.f64 	%fd323, [%r44+1888];
	fma.rn.f64 	%fd324, %fd298, %fd323, %fd291;
	ld.shared.f64 	%fd325, [%r44+1896];
	fma.rn.f64 	%fd326, %fd298, %fd325, %fd293;
	ld.shared.f64 	%fd327, [%r44+1904];
	fma.rn.f64 	%fd328, %fd298, %fd327, %fd295;
	ld.shared.f64 	%fd329, [%r44+1912];
	fma.rn.f64 	%fd330, %fd298, %fd329, %fd297;
	ld.global.f64 	%fd331, [%rd51+64];
	ld.shared.f64 	%fd332, [%r44+2048];
	fma.rn.f64 	%fd333, %fd331, %fd332, %fd300;
	ld.shared.f64 	%fd334, [%r44+2056];
	fma.rn.f64 	%fd335, %fd331, %fd334, %fd302;
	ld.shared.f64 	%fd336, [%r44+2064];
	fma.rn.f64 	%fd337, %fd331, %fd336, %fd304;
	ld.shared.f64 	%fd338, [%r44+2072];
	fma.rn.f64 	%fd339, %fd331, %fd338, %fd306;
	ld.shared.f64 	%fd340, [%r44+2080];
	fma.rn.f64 	%fd341, %fd331, %fd340, %fd308;
	ld.shared.f64 	%fd342, [%r44+2088];
	fma.rn.f64 	%fd343, %fd331, %fd342, %fd310;
	ld.shared.f64 	%fd344, [%r44+2096];
	fma.rn.f64 	%fd345, %fd331, %fd344, %fd312;
	ld.shared.f64 	%fd346, [%r44+2104];
	fma.rn.f64 	%fd347, %fd331, %fd346, %fd314;
	ld.shared.f64 	%fd348, [%r44+2112];
	fma.rn.f64 	%fd349, %fd331, %fd348, %fd316;
	ld.shared.f64 	%fd350, [%r44+2120];
	fma.rn.f64 	%fd351, %fd331, %fd350, %fd318;
	ld.shared.f64 	%fd352, [%r44+2128];
	fma.rn.f64 	%fd353, %fd331, %fd352, %fd320;
	ld.shared.f64 	%fd354, [%r44+2136];
	fma.rn.f64 	%fd355, %fd331, %fd354, %fd322;
	ld.shared.f64 	%fd356, [%r44+2144];
	fma.rn.f64 	%fd357, %fd331, %fd356, %fd324;
	ld.shared.f64 	%fd358, [%r44+2152];
	fma.rn.f64 	%fd359, %fd331, %fd358, %fd326;
	ld.shared.f64 	%fd360, [%r44+2160];
	fma.rn.f64 	%fd361, %fd331, %fd360, %fd328;
	ld.shared.f64 	%fd362, [%r44+2168];
	fma.rn.f64 	%fd363, %fd331, %fd362, %fd330;
	ld.global.f64 	%fd364, [%rd51+72];
	ld.shared.f64 	%fd365, [%r44+2304];
	fma.rn.f64 	%fd366, %fd364, %fd365, %fd333;
	ld.shared.f64 	%fd367, [%r44+2312];
	fma.rn.f64 	%fd368, %fd364, %fd367, %fd335;
	ld.shared.f64 	%fd369, [%r44+2320];
	fma.rn.f64 	%fd370, %fd364, %fd369, %fd337;
	ld.shared.f64 	%fd371, [%r44+2328];
	fma.rn.f64 	%fd372, %fd364, %fd371, %fd339;
	ld.shared.f64 	%fd373, [%r44+2336];
	fma.rn.f64 	%fd374, %fd364, %fd373, %fd341;
	ld.shared.f64 	%fd375, [%r44+2344];
	fma.rn.f64 	%fd376, %fd364, %fd375, %fd343;
	ld.shared.f64 	%fd377, [%r44+2352];
	fma.rn.f64 	%fd378, %fd364, %fd377, %fd345;
	ld.shared.f64 	%fd379, [%r44+2360];
	fma.rn.f64 	%fd380, %fd364, %fd379, %fd347;
	ld.shared.f64 	%fd381, [%r44+2368];
	fma.rn.f64 	%fd382, %fd364, %fd381, %fd349;
	ld.shared.f64 	%fd383, [%r44+2376];
	fma.rn.f64 	%fd384, %fd364, %fd383, %fd351;
	ld.shared.f64 	%fd385, [%r44+2384];
	fma.rn.f64 	%fd386, %fd364, %fd385, %fd353;
	ld.shared.f64 	%fd387, [%r44+2392];
	fma.rn.f64 	%fd388, %fd364, %fd387, %fd355;
	ld.shared.f64 	%fd389, [%r44+2400];
	fma.rn.f64 	%fd390, %fd364, %fd389, %fd357;
	ld.shared.f64 	%fd391, [%r44+2408];
	fma.rn.f64 	%fd392, %fd364, %fd391, %fd359;
	ld.shared.f64 	%fd393, [%r44+2416];
	fma.rn.f64 	%fd394, %fd364, %fd393, %fd361;
	ld.shared.f64 	%fd395, [%r44+2424];
	fma.rn.f64 	%fd396, %fd364, %fd395, %fd363;
	ld.global.f64 	%fd397, [%rd51+80];
	ld.shared.f64 	%fd398, [%r44+2560];
	fma.rn.f64 	%fd399, %fd397, %fd398, %fd366;
	ld.shared.f64 	%fd400, [%r44+2568];
	fma.rn.f64 	%fd401, %fd397, %fd400, %fd368;
	ld.shared.f64 	%fd402, [%r44+2576];
	fma.rn.f64 	%fd403, %fd397, %fd402, %fd370;
	ld.shared.f64 	%fd404, [%r44+2584];
	fma.rn.f64 	%fd405, %fd397, %fd404, %fd372;
	ld.shared.f64 	%fd406, [%r44+2592];
	fma.rn.f64 	%fd407, %fd397, %fd406, %fd374;
	ld.shared.f64 	%fd408, [%r44+2600];
	fma.rn.f64 	%fd409, %fd397, %fd408, %fd376;
	ld.shared.f64 	%fd410, [%r44+2608];
	fma.rn.f64 	%fd411, %fd397, %fd410, %fd378;
	ld.shared.f64 	%fd412, [%r44+2616];
	fma.rn.f64 	%fd413, %fd397, %fd412, %fd380;
	ld.shared.f64 	%fd414, [%r44+2624];
	fma.rn.f64 	%fd415, %fd397, %fd414, %fd382;
	ld.shared.f64 	%fd416, [%r44+2632];
	fma.rn.f64 	%fd417, %fd397, %fd416, %fd384;
	ld.shared.f64 	%fd418, [%r44+2640];
	fma.rn.f64 	%fd419, %fd397, %fd418, %fd386;
	ld.shared.f64 	%fd420, [%r44+2648];
	fma.rn.f64 	%fd421, %fd397, %fd420, %fd388;
	ld.shared.f64 	%fd422, [%r44+2656];
	fma.rn.f64 	%fd423, %fd397, %fd422, %fd390;
	ld.shared.f64 	%fd424, [%r44+2664];
	fma.rn.f64 	%fd425, %fd397, %fd424, %fd392;
	ld.shared.f64 	%fd426, [%r44+2672];
	fma.rn.f64 	%fd427, %fd397, %fd426, %fd394;
	ld.shared.f64 	%fd428, [%r44+2680];
	fma.rn.f64 	%fd429, %fd397, %fd428, %fd396;
	ld.global.f64 	%fd430, [%rd51+88];
	ld.shared.f64 	%fd431, [%r44+2816];
	fma.rn.f64 	%fd432, %fd430, %fd431, %fd399;
	ld.shared.f64 	%fd433, [%r44+2824];
	fma.rn.f64 	%fd434, %fd430, %fd433, %fd401;
	ld.shared.f64 	%fd435, [%r44+2832];
	fma.rn.f64 	%fd436, %fd430, %fd435, %fd403;
	ld.shared.f64 	%fd437, [%r44+2840];
	fma.rn.f64 	%fd438, %fd430, %fd437, %fd405;
	ld.shared.f64 	%fd439, [%r44+2848];
	fma.rn.f64 	%fd440, %fd430, %fd439, %fd407;
	ld.shared.f64 	%fd441, [%r44+2856];
	fma.rn.f64 	%fd442, %fd430, %fd441, %fd409;
	ld.shared.f64 	%fd443, [%r44+2864];
	fma.rn.f64 	%fd444, %fd430, %fd443, %fd411;
	ld.shared.f64 	%fd445, [%r44+2872];
	fma.rn.f64 	%fd446, %fd430, %fd445, %fd413;
	ld.shared.f64 	%fd447, [%r44+2880];
	fma.rn.f64 	%fd448, %fd430, %fd447, %fd415;
	ld.shared.f64 	%fd449, [%r44+2888];
	fma.rn.f64 	%fd450, %fd430, %fd449, %fd417;
	ld.shared.f64 	%fd451, [%r44+2896];
	fma.rn.f64 	%fd452, %fd430, %fd451, %fd419;
	ld.shared.f64 	%fd453, [%r44+2904];
	fma.rn.f64 	%fd454, %fd430, %fd453, %fd421;
	ld.shared.f64 	%fd455, [%r44+2912];
	fma.rn.f64 	%fd456, %fd430, %fd455, %fd423;
	ld.shared.f64 	%fd457, [%r44+2920];
	fma.rn.f64 	%fd458, %fd430, %fd457, %fd425;
	ld.shared.f64 	%fd459, [%r44+2928];
	fma.rn.f64 	%fd460, %fd430, %fd459, %fd427;
	ld.shared.f64 	%fd461, [%r44+2936];
	fma.rn.f64 	%fd462, %fd430, %fd461, %fd429;
	ld.global.f64 	%fd463, [%rd51+96];
	ld.shared.f64 	%fd464, [%r44+3072];
	fma.rn.f64 	%fd465, %fd463, %fd464, %fd432;
	ld.shared.f64 	%fd466, [%r44+3080];
	fma.rn.f64 	%fd467, %fd463, %fd466, %fd434;
	ld.shared.f64 	%fd468, [%r44+3088];
	fma.rn.f64 	%fd469, %fd463, %fd468, %fd436;
	ld.shared.f64 	%fd470, [%r44+3096];
	fma.rn.f64 	%fd471, %fd463, %fd470, %fd438;
	ld.shared.f64 	%fd472, [%r44+3104];
	fma.rn.f64 	%fd473, %fd463, %fd472, %fd440;
	ld.shared.f64 	%fd474, [%r44+3112];
	fma.rn.f64 	%fd475, %fd463, %fd474, %fd442;
	ld.shared.f64 	%fd476, [%r44+3120];
	fma.rn.f64 	%fd477, %fd463, %fd476, %fd444;
	ld.shared.f64 	%fd478, [%r44+3128];
	fma.rn.f64 	%fd479, %fd463, %fd478, %fd446;
	ld.shared.f64 	%fd480, [%r44+3136];
	fma.rn.f64 	%fd481, %fd463, %fd480, %fd448;
	ld.shared.f64 	%fd482, [%r44+3144];
	fma.rn.f64 	%fd483, %fd463, %fd482, %fd450;
	ld.shared.f64 	%fd484, [%r44+3152];
	fma.rn.f64 	%fd485, %fd463, %fd484, %fd452;
	ld.shared.f64 	%fd486, [%r44+3160];
	fma.rn.f64 	%fd487, %fd463, %fd486, %fd454;
	ld.shared.f64 	%fd488, [%r44+3168];
	fma.rn.f64 	%fd489, %fd463, %fd488, %fd456;
	ld.shared.f64 	%fd490, [%r44+3176];
	fma.rn.f64 	%fd491, %fd463, %fd490, %fd458;
	ld.shared.f64 	%fd492, [%r44+3184];
	fma.rn.f64 	%fd493, %fd463, %fd492, %fd460;
	ld.shared.f64 	%fd494, [%r44+3192];
	fma.rn.f64 	%fd495, %fd463, %fd494, %fd462;
	ld.global.f64 	%fd496, [%rd51+104];
	ld.shared.f64 	%fd497, [%r44+3328];
	fma.rn.f64 	%fd498, %fd496, %fd497, %fd465;
	ld.shared.f64 	%fd499, [%r44+3336];
	fma.rn.f64 	%fd500, %fd496, %fd499, %fd467;
	ld.shared.f64 	%fd501, [%r44+3344];
	fma.rn.f64 	%fd502, %fd496, %fd501, %fd469;
	ld.shared.f64 	%fd503, [%r44+3352];
	fma.rn.f64 	%fd504, %fd496, %fd503, %fd471;
	ld.shared.f64 	%fd505, [%r44+3360];
	fma.rn.f64 	%fd506, %fd496, %fd505, %fd473;
	ld.shared.f64 	%fd507, [%r44+3368];
	fma.rn.f64 	%fd508, %fd496, %fd507, %fd475;
	ld.shared.f64 	%fd509, [%r44+3376];
	fma.rn.f64 	%fd510, %fd496, %fd509, %fd477;
	ld.shared.f64 	%fd511, [%r44+3384];
	fma.rn.f64 	%fd512, %fd496, %fd511, %fd479;
	ld.shared.f64 	%fd513, [%r44+3392];
	fma.rn.f64 	%fd514, %fd496, %fd513, %fd481;
	ld.shared.f64 	%fd515, [%r44+3400];
	fma.rn.f64 	%fd516, %fd496, %fd515, %fd483;
	ld.shared.f64 	%fd517, [%r44+3408];
	fma.rn.f64 	%fd518, %fd496, %fd517, %fd485;
	ld.shared.f64 	%fd519, [%r44+3416];
	fma.rn.f64 	%fd520, %fd496, %fd519, %fd487;
	ld.shared.f64 	%fd521, [%r44+3424];
	fma.rn.f64 	%fd522, %fd496, %fd521, %fd489;
	ld.shared.f64 	%fd523, [%r44+3432];
	fma.rn.f64 	%fd524, %fd496, %fd523, %fd491;
	ld.shared.f64 	%fd525, [%r44+3440];
	fma.rn.f64 	%fd526, %fd496, %fd525, %fd493;
	ld.shared.f64 	%fd527, [%r44+3448];
	fma.rn.f64 	%fd528, %fd496, %fd527, %fd495;
	ld.global.f64 	%fd529, [%rd51+112];
	ld.shared.f64 	%fd530, [%r44+3584];
	fma.rn.f64 	%fd531, %fd529, %fd530, %fd498;
	ld.shared.f64 	%fd532, [%r44+3592];
	fma.rn.f64 	%fd533, %fd529, %fd532, %fd500;
	ld.shared.f64 	%fd534, [%r44+3600];
	fma.rn.f64 	%fd535, %fd529, %fd534, %fd502;
	ld.shared.f64 	%fd536, [%r44+3608];
	fma.rn.f64 	%fd537, %fd529, %fd536, %fd504;
	ld.shared.f64 	%fd538, [%r44+3616];
	fma.rn.f64 	%fd539, %fd529, %fd538, %fd506;
	ld.shared.f64 	%fd540, [%r44+3624];
	fma.rn.f64 	%fd541, %fd529, %fd540, %fd508;
	ld.shared.f64 	%fd542, [%r44+3632];
	fma.rn.f64 	%fd543, %fd529, %fd542, %fd510;
	ld.shared.f64 	%fd544, [%r44+3640];
	fma.rn.f64 	%fd545, %fd529, %fd544, %fd512;
	ld.shared.f64 	%fd546, [%r44+3648];
	fma.rn.f64 	%fd547, %fd529, %fd546, %fd514;
	ld.shared.f64 	%fd548, [%r44+3656];
	fma.rn.f64 	%fd549, %fd529, %fd548, %fd516;
	ld.shared.f64 	%fd550, [%r44+3664];
	fma.rn.f64 	%fd551, %fd529, %fd550, %fd518;
	ld.shared.f64 	%fd552, [%r44+3672];
	fma.rn.f64 	%fd553, %fd529, %fd552, %fd520;
	ld.shared.f64 	%fd554, [%r44+3680];
	fma.rn.f64 	%fd555, %fd529, %fd554, %fd522;
	ld.shared.f64 	%fd556, [%r44+3688];
	fma.rn.f64 	%fd557, %fd529, %fd556, %fd524;
	ld.shared.f64 	%fd558, [%r44+3696];
	fma.rn.f64 	%fd559, %fd529, %fd558, %fd526;
	ld.shared.f64 	%fd560, [%r44+3704];
	fma.rn.f64 	%fd561, %fd529, %fd560, %fd528;
	ld.global.f64 	%fd562, [%rd51+120];
	ld.shared.f64 	%fd563, [%r44+3840];
	fma.rn.f64 	%fd564, %fd562, %fd563, %fd531;
	ld.shared.f64 	%fd565, [%r44+3848];
	fma.rn.f64 	%fd566, %fd562, %fd565, %fd533;
	ld.shared.f64 	%fd567, [%r44+3856];
	fma.rn.f64 	%fd568, %fd562, %fd567, %fd535;
	ld.shared.f64 	%fd569, [%r44+3864];
	fma.rn.f64 	%fd570, %fd562, %fd569, %fd537;
	ld.shared.f64 	%fd571, [%r44+3872];
	fma.rn.f64 	%fd572, %fd562, %fd571, %fd539;
	ld.shared.f64 	%fd573, [%r44+3880];
	fma.rn.f64 	%fd574, %fd562, %fd573, %fd541;
	ld.shared.f64 	%fd575, [%r44+3888];
	fma.rn.f64 	%fd576, %fd562, %fd575, %fd543;
	ld.shared.f64 	%fd577, [%r44+3896];
	fma.rn.f64 	%fd578, %fd562, %fd577, %fd545;
	ld.shared.f64 	%fd579, [%r44+3904];
	fma.rn.f64 	%fd580, %fd562, %fd579, %fd547;
	ld.shared.f64 	%fd581, [%r44+3912];
	fma.rn.f64 	%fd582, %fd562, %fd581, %fd549;
	ld.shared.f64 	%fd583, [%r44+3920];
	fma.rn.f64 	%fd584, %fd562, %fd583, %fd551;
	ld.shared.f64 	%fd585, [%r44+3928];
	fma.rn.f64 	%fd586, %fd562, %fd585, %fd553;
	ld.shared.f64 	%fd587, [%r44+3936];
	fma.rn.f64 	%fd588, %fd562, %fd587, %fd555;
	ld.shared.f64 	%fd589, [%r44+3944];
	fma.rn.f64 	%fd590, %fd562, %fd589, %fd557;
	ld.shared.f64 	%fd591, [%r44+3952];
	fma.rn.f64 	%fd592, %fd562, %fd591, %fd559;
	ld.shared.f64 	%fd593, [%r44+3960];
	fma.rn.f64 	%fd594, %fd562, %fd593, %fd561;
	ld.global.f64 	%fd595, [%rd51+128];
	ld.shared.f64 	%fd596, [%r44+4096];
	fma.rn.f64 	%fd597, %fd595, %fd596, %fd564;
	ld.shared.f64 	%fd598, [%r44+4104];
	fma.rn.f64 	%fd599, %fd595, %fd598, %fd566;
	ld.shared.f64 	%fd600, [%r44+4112];
	fma.rn.f64 	%fd601, %fd595, %fd600, %fd568;
	ld.shared.f64 	%fd602, [%r44+4120];
	fma.rn.f64 	%fd603, %fd595, %fd602, %fd570;
	ld.shared.f64 	%fd604, [%r44+4128];
	fma.rn.f64 	%fd605, %fd595, %fd604, %fd572;
	ld.shared.f64 	%fd606, [%r44+4136];
	fma.rn.f64 	%fd607, %fd595, %fd606, %fd574;
	ld.shared.f64 	%fd608, [%r44+4144];
	fma.rn.f64 	%fd609, %fd595, %fd608, %fd576;
	ld.shared.f64 	%fd610, [%r44+4152];
	fma.rn.f64 	%fd611, %fd595, %fd610, %fd578;
	ld.shared.f64 	%fd612, [%r44+4160];
	fma.rn.f64 	%fd613, %fd595, %fd612, %fd580;
	ld.shared.f64 	%fd614, [%r44+4168];
	fma.rn.f64 	%fd615, %fd595, %fd614, %fd582;
	ld.shared.f64 	%fd616, [%r44+4176];
	fma.rn.f64 	%fd617, %fd595, %fd616, %fd584;
	ld.shared.f64 	%fd618, [%r44+4184];
	fma.rn.f64 	%fd619, %fd595, %fd618, %fd586;
	ld.shared.f64 	%fd620, [%r44+4192];
	fma.rn.f64 	%fd621, %fd595, %fd620, %fd588;
	ld.shared.f64 	%fd622, [%r44+4200];
	fma.rn.f64 	%fd623, %fd595, %fd622, %fd590;
	ld.shared.f64 	%fd624, [%r44+4208];
	fma.rn.f64 	%fd625, %fd595, %fd624, %fd592;
	ld.shared.f64 	%fd626, [%r44+4216];
	fma.rn.f64 	%fd627, %fd595, %fd626, %fd594;
	ld.global.f64 	%fd628, [%rd51+136];
	ld.shared.f64 	%fd629, [%r44+4352];
	fma.rn.f64 	%fd630, %fd628, %fd629, %fd597;
	ld.shared.f64 	%fd631, [%r44+4360];
	fma.rn.f64 	%fd632, %fd628, %fd631, %fd599;
	ld.shared.f64 	%fd633, [%r44+4368];
	fma.rn.f64 	%fd634, %fd628, %fd633, %fd601;
	ld.shared.f64 	%fd635, [%r44+4376];
	fma.rn.f64 	%fd636, %fd628, %fd635, %fd603;
	ld.shared.f64 	%fd637, [%r44+4384];
	fma.rn.f64 	%fd638, %fd628, %fd637, %fd605;
	ld.shared.f64 	%fd639, [%r44+4392];
	fma.rn.f64 	%fd640, %fd628, %fd639, %fd607;
	ld.shared.f64 	%fd641, [%r44+4400];
	fma.rn.f64 	%fd642, %fd628, %fd641, %fd609;
	ld.shared.f64 	%fd643, [%r44+4408];
	fma.rn.f64 	%fd644, %fd628, %fd643, %fd611;
	ld.shared.f64 	%fd645, [%r44+4416];
	fma.rn.f64 	%fd646, %fd628, %fd645, %fd613;
	ld.shared.f64 	%fd647, [%r44+4424];
	fma.rn.f64 	%fd648, %fd628, %fd647, %fd615;
	ld.shared.f64 	%fd649, [%r44+4432];
	fma.rn.f64 	%fd650, %fd628, %fd649, %fd617;
	ld.shared.f64 	%fd651, [%r44+4440];
	fma.rn.f64 	%fd652, %fd628, %fd651, %fd619;
	ld.shared.f64 	%fd653, [%r44+4448];
	fma.rn.f64 	%fd654, %fd628, %fd653, %fd621;
	ld.shared.f64 	%fd655, [%r44+4456];
	fma.rn.f64 	%fd656, %fd628, %fd655, %fd623;
	ld.shared.f64 	%fd657, [%r44+4464];
	fma.rn.f64 	%fd658, %fd628, %fd657, %fd625;
	ld.shared.f64 	%fd659, [%r44+4472];
	fma.rn.f64 	%fd660, %fd628, %fd659, %fd627;
	ld.global.f64 	%fd661, [%rd51+144];
	ld.shared.f64 	%fd662, [%r44+4608];
	fma.rn.f64 	%fd663, %fd661, %fd662, %fd630;
	ld.shared.f64 	%fd664, [%r44+4616];
	fma.rn.f64 	%fd665, %fd661, %fd664, %fd632;
	ld.shared.f64 	%fd666, [%r44+4624];
	fma.rn.f64 	%fd667, %fd661, %fd666, %fd634;
	ld.shared.f64 	%fd668, [%r44+4632];
	fma.rn.f64 	%fd669, %fd661, %fd668, %fd636;
	ld.shared.f64 	%fd670, [%r44+4640];
	fma.rn.f64 	%fd671, %fd661, %fd670, %fd638;
	ld.shared.f64 	%fd672, [%r44+4648];
	fma.rn.f64 	%fd673, %fd661, %fd672, %fd640;
	ld.shared.f64 	%fd674, [%r44+4656];
	fma.rn.f64 	%fd675, %fd661, %fd674, %fd642;
	ld.shared.f64 	%fd676, [%r44+4664];
	fma.rn.f64 	%fd677, %fd661, %fd676, %fd644;
	ld.shared.f64 	%fd678, [%r44+4672];
	fma.rn.f64 	%fd679, %fd661, %fd678, %fd646;
	ld.shared.f64 	%fd680, [%r44+4680];
	fma.rn.f64 	%fd681, %fd661, %fd680, %fd648;
	ld.shared.f64 	%fd682, [%r44+4688];
	fma.rn.f64 	%fd683, %fd661, %fd682, %fd650;
	ld.shared.f64 	%fd684, [%r44+4696];
	fma.rn.f64 	%fd685, %fd661, %fd684, %fd652;
	ld.shared.f64 	%fd686, [%r44+4704];
	fma.rn.f64 	%fd687, %fd661, %fd686, %fd654;
	ld.shared.f64 	%fd688, [%r44+4712];
	fma.rn.f64 	%fd689, %fd661, %fd688, %fd656;
	ld.shared.f64 	%fd690, [%r44+4720];
	fma.rn.f64 	%fd691, %fd661, %fd690, %fd658;
	ld.shared.f64 	%fd692, [%r44+4728];
	fma.rn.f64 	%fd693, %fd661, %fd692, %fd660;
	ld.global.f64 	%fd694, [%rd51+152];
	ld.shared.f64 	%fd695, [%r44+4864];
	fma.rn.f64 	%fd696, %fd694, %fd695, %fd663;
	ld.shared.f64 	%fd697, [%r44+4872];
	fma.rn.f64 	%fd698, %fd694, %fd697, %fd665;
	ld.shared.f64 	%fd699, [%r44+4880];
	fma.rn.f64 	%fd700, %fd694, %fd699, %fd667;
	ld.shared.f64 	%fd701, [%r44+4888];
	fma.rn.f64 	%fd702, %fd694, %fd701, %fd669;
	ld.shared.f64 	%fd703, [%r44+4896];
	fma.rn.f64 	%fd704, %fd694, %fd703, %fd671;
	ld.shared.f64 	%fd705, [%r44+4904];
	fma.rn.f64 	%fd706, %fd694, %fd705, %fd673;
	ld.shared.f64 	%fd707, [%r44+4912];
	fma.rn.f64 	%fd708, %fd694, %fd707, %fd675;
	ld.shared.f64 	%fd709, [%r44+4920];
	fma.rn.f64 	%fd710, %fd694, %fd709, %fd677;
	ld.shared.f64 	%fd711, [%r44+4928];
	fma.rn.f64 	%fd712, %fd694, %fd711, %fd679;
	ld.shared.f64 	%fd713, [%r44+4936];
	fma.rn.f64 	%fd714, %fd694, %fd713, %fd681;
	ld.shared.f64 	%fd715, [%r44+4944];
	fma.rn.f64 	%fd716, %fd694, %fd715, %fd683;
	ld.shared.f64 	%fd717, [%r44+4952];
	fma.rn.f64 	%fd718, %fd694, %fd717, %fd685;
	ld.shared.f64 	%fd719, [%r44+4960];
	fma.rn.f64 	%fd720, %fd694, %fd719, %fd687;
	ld.shared.f64 	%fd721, [%r44+4968];
	fma.rn.f64 	%fd722, %fd694, %fd721, %fd689;
	ld.shared.f64 	%fd723, [%r44+4976];
	fma.rn.f64 	%fd724, %fd694, %fd723, %fd691;
	ld.shared.f64 	%fd725, [%r44+4984];
	fma.rn.f64 	%fd726, %fd694, %fd725, %fd693;
	ld.global.f64 	%fd727, [%rd51+160];
	ld.shared.f64 	%fd728, [%r44+5120];
	fma.rn.f64 	%fd729, %fd727, %fd728, %fd696;
	ld.shared.f64 	%fd730, [%r44+5128];
	fma.rn.f64 	%fd731, %fd727, %fd730, %fd698;
	ld.shared.f64 	%fd732, [%r44+5136];
	fma.rn.f64 	%fd733, %fd727, %fd732, %fd700;
	ld.shared.f64 	%fd734, [%r44+5144];
	fma.rn.f64 	%fd735, %fd727, %fd734, %fd702;
	ld.shared.f64 	%fd736, [%r44+5152];
	fma.rn.f64 	%fd737, %fd727, %fd736, %fd704;
	ld.shared.f64 	%fd738, [%r44+5160];
	fma.rn.f64 	%fd739, %fd727, %fd738, %fd706;
	ld.shared.f64 	%fd740, [%r44+5168];
	fma.rn.f64 	%fd741, %fd727, %fd740, %fd708;
	ld.shared.f64 	%fd742, [%r44+5176];
	fma.rn.f64 	%fd743, %fd727, %fd742, %fd710;
	ld.shared.f64 	%fd744, [%r44+5184];
	fma.rn.f64 	%fd745, %fd727, %fd744, %fd712;
	ld.shared.f64 	%fd746, [%r44+5192];
	fma.rn.f64 	%fd747, %fd727, %fd746, %fd714;
	ld.shared.f64 	%fd748, [%r44+5200];
	fma.rn.f64 	%fd749, %fd727, %fd748, %fd716;
	ld.shared.f64 	%fd750, [%r44+5208];
	fma.rn.f64 	%fd751, %fd727, %fd750, %fd718;
	ld.shared.f64 	%fd752, [%r44+5216];
	fma.rn.f64 	%fd753, %fd727, %fd752, %fd720;
	ld.shared.f64 	%fd754, [%r44+5224];
	fma.rn.f64 	%fd755, %fd727, %fd754, %fd722;
	ld.shared.f64 	%fd756, [%r44+5232];
	fma.rn.f64 	%fd757, %fd727, %fd756, %fd724;
	ld.shared.f64 	%fd758, [%r44+5240];
	fma.rn.f64 	%fd759, %fd727, %fd758, %fd726;
	ld.global.f64 	%fd760, [%rd51+168];
	ld.shared.f64 	%fd761, [%r44+5376];
	fma.rn.f64 	%fd762, %fd760, %fd761, %fd729;
	ld.shared.f64 	%fd763, [%r44+5384];
	fma.rn.f64 	%fd764, %fd760, %fd763, %fd731;
	ld.shared.f64 	%fd765, [%r44+5392];
	fma.rn.f64 	%fd766, %fd760, %fd765, %fd733;
	ld.shared.f64 	%fd767, [%r44+5400];
	fma.rn.f64 	%fd768, %fd760, %fd767, %fd735;
	ld.shared.f64 	%fd769, [%r44+5408];
	fma.rn.f64 	%fd770, %fd760, %fd769, %fd737;
	ld.shared.f64 	%fd771, [%r44+5416];
	fma.rn.f64 	%fd772, %fd760, %fd771, %fd739;
	ld.shared.f64 	%fd773, [%r44+5424];
	fma.rn.f64 	%fd774, %fd760, %fd773, %fd741;
	ld.shared.f64 	%fd775, [%r44+5432];
	fma.rn.f64 	%fd776, %fd760, %fd775, %fd743;
	ld.shared.f64 	%fd777, [%r44+5440];
	fma.rn.f64 	%fd778, %fd760, %fd777, %fd745;
	ld.shared.f64 	%fd779, [%r44+5448];
	fma.rn.f64 	%fd780, %fd760, %fd779, %fd747;
	ld.shared.f64 	%fd781, [%r44+5456];
	fma.rn.f64 	%fd782, %fd760, %fd781, %fd749;
	ld.shared.f64 	%fd783, [%r44+5464];
	fma.rn.f64 	%fd784, %fd760, %fd783, %fd751;
	ld.shared.f64 	%fd785, [%r44+5472];
	fma.rn.f64 	%fd786, %fd760, %fd785, %fd753;
	ld.shared.f64 	%fd787, [%r44+5480];
	fma.rn.f64 	%fd788, %fd760, %fd787, %fd755;
	ld.shared.f64 	%fd789, [%r44+5488];
	fma.rn.f64 	%fd790, %fd760, %fd789, %fd757;
	ld.shared.f64 	%fd791, [%r44+5496];
	fma.rn.f64 	%fd792, %fd760, %fd791, %fd759;
	ld.global.f64 	%fd793, [%rd51+176];
	ld.shared.f64 	%fd794, [%r44+5632];
	fma.rn.f64 	%fd795, %fd793, %fd794, %fd762;
	ld.shared.f64 	%fd796, [%r44+5640];
	fma.rn.f64 	%fd797, %fd793, %fd796, %fd764;
	ld.shared.f64 	%fd798, [%r44+5648];
	fma.rn.f64 	%fd799, %fd793, %fd798, %fd766;
	ld.shared.f64 	%fd800, [%r44+5656];
	fma.rn.f64 	%fd801, %fd793, %fd800, %fd768;
	ld.shared.f64 	%fd802, [%r44+5664];
	fma.rn.f64 	%fd803, %fd793, %fd802, %fd770;
	ld.shared.f64 	%fd804, [%r44+5672];
	fma.rn.f64 	%fd805, %fd793, %fd804, %fd772;
	ld.shared.f64 	%fd806, [%r44+5680];
	fma.rn.f64 	%fd807, %fd793, %fd806, %fd774;
	ld.shared.f64 	%fd808, [%r44+5688];
	fma.rn.f64 	%fd809, %fd793, %fd808, %fd776;
	ld.shared.f64 	%fd810, [%r44+5696];
	fma.rn.f64 	%fd811, %fd793, %fd810, %fd778;
	ld.shared.f64 	%fd812, [%r44+5704];
	fma.rn.f64 	%fd813, %fd793, %fd812, %fd780;
	ld.shared.f64 	%fd814, [%r44+5712];
	fma.rn.f64 	%fd815, %fd793, %fd814, %fd782;
	ld.shared.f64 	%fd816, [%r44+5720];
	fma.rn.f64 	%fd817, %fd793, %fd816, %fd784;
	ld.shared.f64 	%fd818, [%r44+5728];
	fma.rn.f64 	%fd819, %fd793, %fd818, %fd786;
	ld.shared.f64 	%fd820, [%r44+5736];
	fma.rn.f64 	%fd821, %fd793, %fd820, %fd788;
	ld.shared.f64 	%fd822, [%r44+5744];
	fma.rn.f64 	%fd823, %fd793, %fd822, %fd790;
	ld.shared.f64 	%fd824, [%r44+5752];
	fma.rn.f64 	%fd825, %fd793, %fd824, %fd792;
	ld.global.f64 	%fd826, [%rd51+184];
	ld.shared.f64 	%fd827, [%r44+5888];
	fma.rn.f64 	%fd828, %fd826, %fd827, %fd795;
	ld.shared.f64 	%fd829, [%r44+5896];
	fma.rn.f64 	%fd830, %fd826, %fd829, %fd797;
	ld.shared.f64 	%fd831, [%r44+5904];
	fma.rn.f64 	%fd832, %fd826, %fd831, %fd799;
	ld.shared.f64 	%fd833, [%r44+5912];
	fma.rn.f64 	%fd834, %fd826, %fd833, %fd801;
	ld.shared.f64 	%fd835, [%r44+5920];
	fma.rn.f64 	%fd836, %fd826, %fd835, %fd803;
	ld.shared.f64 	%fd837, [%r44+5928];
	fma.rn.f64 	%fd838, %fd826, %fd837, %fd805;
	ld.shared.f64 	%fd839, [%r44+5936];
	fma.rn.f64 	%fd840, %fd826, %fd839, %fd807;
	ld.shared.f64 	%fd841, [%r44+5944];
	fma.rn.f64 	%fd842, %fd826, %fd841, %fd809;
	ld.shared.f64 	%fd843, [%r44+5952];
	fma.rn.f64 	%fd844, %fd826, %fd843, %fd811;
	ld.shared.f64 	%fd845, [%r44+5960];
	fma.rn.f64 	%fd846, %fd826, %fd845, %fd813;
	ld.shared.f64 	%fd847, [%r44+5968];
	fma.rn.f64 	%fd848, %fd826, %fd847, %fd815;
	ld.shared.f64 	%fd849, [%r44+5976];
	fma.rn.f64 	%fd850, %fd826, %fd849, %fd817;
	ld.shared.f64 	%fd851, [%r44+5984];
	fma.rn.f64 	%fd852, %fd826, %fd851, %fd819;
	ld.shared.f64 	%fd853, [%r44+5992];
	fma.rn.f64 	%fd854, %fd826, %fd853, %fd821;
	ld.shared.f64 	%fd855, [%r44+6000];
	fma.rn.f64 	%fd856, %fd826, %fd855, %fd823;
	ld.shared.f64 	%fd857, [%r44+6008];
	fma.rn.f64 	%fd858, %fd826, %fd857, %fd825;
	ld.global.f64 	%fd859, [%rd51+192];
	ld.shared.f64 	%fd860, [%r44+6144];
	fma.rn.f64 	%fd861, %fd859, %fd860, %fd828;
	ld.shared.f64 	%fd862, [%r44+6152];
	fma.rn.f64 	%fd863, %fd859, %fd862, %fd830;
	ld.shared.f64 	%fd864, [%r44+6160];
	fma.rn.f64 	%fd865, %fd859, %fd864, %fd832;
	ld.shared.f64 	%fd866, [%r44+6168];
	fma.rn.f64 	%fd867, %fd859, %fd866, %fd834;
	ld.shared.f64 	%fd868, [%r44+6176];
	fma.rn.f64 	%fd869, %fd859, %fd868, %fd836;
	ld.shared.f64 	%fd870, [%r44+6184];
	fma.rn.f64 	%fd871, %fd859, %fd870, %fd838;
	ld.shared.f64 	%fd872, [%r44+6192];
	fma.rn.f64 	%fd873, %fd859, %fd872, %fd840;
	ld.shared.f64 	%fd874, [%r44+6200];
	fma.rn.f64 	%fd875, %fd859, %fd874, %fd842;
	ld.shared.f64 	%fd876, [%r44+6208];
	fma.rn.f64 	%fd877, %fd859, %fd876, %fd844;
	ld.shared.f64 	%fd878, [%r44+6216];
	fma.rn.f64 	%fd879, %fd859, %fd878, %fd846;
	ld.shared.f64 	%fd880, [%r44+6224];
	fma.rn.f64 	%fd881, %fd859, %fd880, %fd848;
	ld.shared.f64 	%fd882, [%r44+6232];
	fma.rn.f64 	%fd883, %fd859, %fd882, %fd850;
	ld.shared.f64 	%fd884, [%r44+6240];
	fma.rn.f64 	%fd885, %fd859, %fd884, %fd852;
	ld.shared.f64 	%fd886, [%r44+6248];
	fma.rn.f64 	%fd887, %fd859, %fd886, %fd854;
	ld.shared.f64 	%fd888, [%r44+6256];
	fma.rn.f64 	%fd889, %fd859, %fd888, %fd856;
	ld.shared.f64 	%fd890, [%r44+6264];
	fma.rn.f64 	%fd891, %fd859, %fd890, %fd858;
	ld.global.f64 	%fd892, [%rd51+200];
	ld.shared.f64 	%fd893, [%r44+6400];
	fma.rn.f64 	%fd894, %fd892, %fd893, %fd861;
	ld.shared.f64 	%fd895, [%r44+6408];
	fma.rn.f64 	%fd896, %fd892, %fd895, %fd863;
	ld.shared.f64 	%fd897, [%r44+6416];
	fma.rn.f64 	%fd898, %fd892, %fd897, %fd865;
	ld.shared.f64 	%fd899, [%r44+6424];
	fma.rn.f64 	%fd900, %fd892, %fd899, %fd867;
	ld.shared.f64 	%fd901, [%r44+6432];
	fma.rn.f64 	%fd902, %fd892, %fd901, %fd869;
	ld.shared.f64 	%fd903, [%r44+6440];
	fma.rn.f64 	%fd904, %fd892, %fd903, %fd871;
	ld.shared.f64 	%fd905, [%r44+6448];
	fma.rn.f64 	%fd906, %fd892, %fd905, %fd873;
	ld.shared.f64 	%fd907, [%r44+6456];
	fma.rn.f64 	%fd908, %fd892, %fd907, %fd875;
	ld.shared.f64 	%fd909, [%r44+6464];
	fma.rn.f64 	%fd910, %fd892, %fd909, %fd877;
	ld.shared.f64 	%fd911, [%r44+6472];
	fma.rn.f64 	%fd912, %fd892, %fd911, %fd879;
	ld.shared.f64 	%fd913, [%r44+6480];
	fma.rn.f64 	%fd914, %fd892, %fd913, %fd881;
	ld.shared.f64 	%fd915, [%r44+6488];
	fma.rn.f64 	%fd916, %fd892, %fd915, %fd883;
	ld.shared.f64 	%fd917, [%r44+6496];
	fma.rn.f64 	%fd918, %fd892, %fd917, %fd885;
	ld.shared.f64 	%fd919, [%r44+6504];
	fma.rn.f64 	%fd920, %fd892, %fd919, %fd887;
	ld.shared.f64 	%fd921, [%r44+6512];
	fma.rn.f64 	%fd922, %fd892, %fd921, %fd889;
	ld.shared.f64 	%fd923, [%r44+6520];
	fma.rn.f64 	%fd924, %fd892, %fd923, %fd891;
	ld.global.f64 	%fd925, [%rd51+208];
	ld.shared.f64 	%fd926, [%r44+6656];
	fma.rn.f64 	%fd927, %fd925, %fd926, %fd894;
	ld.shared.f64 	%fd928, [%r44+6664];
	fma.rn.f64 	%fd929, %fd925, %fd928, %fd896;
	ld.shared.f64 	%fd930, [%r44+6672];
	fma.rn.f64 	%fd931, %fd925, %fd930, %fd898;
	ld.shared.f64 	%fd932, [%r44+6680];
	fma.rn.f64 	%fd933, %fd925, %fd932, %fd900;
	ld.shared.f64 	%fd934, [%r44+6688];
	fma.rn.f64 	%fd935, %fd925, %fd934, %fd902;
	ld.shared.f64 	%fd936, [%r44+6696];
	fma.rn.f64 	%fd937, %fd925, %fd936, %fd904;
	ld.shared.f64 	%fd938, [%r44+6704];
	fma.rn.f64 	%fd939, %fd925, %fd938, %fd906;
	ld.shared.f64 	%fd940, [%r44+6712];
	fma.rn.f64 	%fd941, %fd925, %fd940, %fd908;
	ld.shared.f64 	%fd942, [%r44+6720];
	fma.rn.f64 	%fd943, %fd925, %fd942, %fd910;
	ld.shared.f64 	%fd944, [%r44+6728];
	fma.rn.f64 	%fd945, %fd925, %fd944, %fd912;
	ld.shared.f64 	%fd946, [%r44+6736];
	fma.rn.f64 	%fd947, %fd925, %fd946, %fd914;
	ld.shared.f64 	%fd948, [%r44+6744];
	fma.rn.f64 	%fd949, %fd925, %fd948, %fd916;
	ld.shared.f64 	%fd950, [%r44+6752];
	fma.rn.f64 	%fd951, %fd925, %fd950, %fd918;
	ld.shared.f64 	%fd952, [%r44+6760];
	fma.rn.f64 	%fd953, %fd925, %fd952, %fd920;
	ld.shared.f64 	%fd954, [%r44+6768];
	fma.rn.f64 	%fd955, %fd925, %fd954, %fd922;
	ld.shared.f64 	%fd956, [%r44+6776];
	fma.rn.f64 	%fd957, %fd925, %fd956, %fd924;
	ld.global.f64 	%fd958, [%rd51+216];
	ld.shared.f64 	%fd959, [%r44+6912];
	fma.rn.f64 	%fd960, %fd958, %fd959, %fd927;
	ld.shared.f64 	%fd961, [%r44+6920];
	fma.rn.f64 	%fd962, %fd958, %fd961, %fd929;
	ld.shared.f64 	%fd963, [%r44+6928];
	fma.rn.f64 	%fd964, %fd958, %fd963, %fd931;
	ld.shared.f64 	%fd965, [%r44+6936];
	fma.rn.f64 	%fd966, %fd958, %fd965, %fd933;
	ld.shared.f64 	%fd967, [%r44+6944];
	fma.rn.f64 	%fd968, %fd958, %fd967, %fd935;
	ld.shared.f64 	%fd969, [%r44+6952];
	fma.rn.f64 	%fd970, %fd958, %fd969, %fd937;
	ld.shared.f64 	%fd971, [%r44+6960];
	fma.rn.f64 	%fd972, %fd958, %fd971, %fd939;
	ld.shared.f64 	%fd973, [%r44+6968];
	fma.rn.f64 	%fd974, %fd958, %fd973, %fd941;
	ld.shared.f64 	%fd975, [%r44+6976];
	fma.rn.f64 	%fd976, %fd958, %fd975, %fd943;
	ld.shared.f64 	%fd977, [%r44+6984];
	fma.rn.f64 	%fd978, %fd958, %fd977, %fd945;
	ld.shared.f64 	%fd979, [%r44+6992];
	fma.rn.f64 	%fd980, %fd958, %fd979, %fd947;
	ld.shared.f64 	%fd981, [%r44+7000];
	fma.rn.f64 	%fd982, %fd958, %fd981, %fd949;
	ld.shared.f64 	%fd983, [%r44+7008];
	fma.rn.f64 	%fd984, %fd958, %fd983, %fd951;
	ld.shared.f64 	%fd985, [%r44+7016];
	fma.rn.f64 	%fd986, %fd958, %fd985, %fd953;
	ld.shared.f64 	%fd987, [%r44+7024];
	fma.rn.f64 	%fd988, %fd958, %fd987, %fd955;
	ld.shared.f64 	%fd989, [%r44+7032];
	fma.rn.f64 	%fd990, %fd958, %fd989, %fd957;
	ld.global.f64 	%fd991, [%rd51+224];
	ld.shared.f64 	%fd992, [%r44+7168];
	fma.rn.f64 	%fd993, %fd991, %fd992, %fd960;
	ld.shared.f64 	%fd994, [%r44+7176];
	fma.rn.f64 	%fd995, %fd991, %fd994, %fd962;
	ld.shared.f64 	%fd996, [%r44+7184];
	fma.rn.f64 	%fd997, %fd991, %fd996, %fd964;
	ld.shared.f64 	%fd998, [%r44+7192];
	fma.rn.f64 	%fd999, %fd991, %fd998, %fd966;
	ld.shared.f64 	%fd1000, [%r44+7200];
	fma.rn.f64 	%fd1001, %fd991, %fd1000, %fd968;
	ld.shared.f64 	%fd1002, [%r44+7208];
	fma.rn.f64 	%fd1003, %fd991, %fd1002, %fd970;
	ld.shared.f64 	%fd1004, [%r44+7216];
	fma.rn.f64 	%fd1005, %fd991, %fd1004, %fd972;
	ld.shared.f64 	%fd1006, [%r44+7224];
	fma.rn.f64 	%fd1007, %fd991, %fd1006, %fd974;
	ld.shared.f64 	%fd1008, [%r44+7232];
	fma.rn.f64 	%fd1009, %fd991, %fd1008, %fd976;
	ld.shared.f64 	%fd1010, [%r44+7240];
	fma.rn.f64 	%fd1011, %fd991, %fd1010, %fd978;
	ld.shared.f64 	%fd1012, [%r44+7248];
	fma.rn.f64 	%fd1013, %fd991, %fd1012, %fd980;
	ld.shared.f64 	%fd1014, [%r44+7256];
	fma.rn.f64 	%fd1015, %fd991, %fd1014, %fd982;
	ld.shared.f64 	%fd1016, [%r44+7264];
	fma.rn.f64 	%fd1017, %fd991, %fd1016, %fd984;
	ld.shared.f64 	%fd1018, [%r44+7272];
	fma.rn.f64 	%fd1019, %fd991, %fd1018, %fd986;
	ld.shared.f64 	%fd1020, [%r44+7280];
	fma.rn.f64 	%fd1021, %fd991, %fd1020, %fd988;
	ld.shared.f64 	%fd1022, [%r44+7288];
	fma.rn.f64 	%fd1023, %fd991, %fd1022, %fd990;
	ld.global.f64 	%fd1024, [%rd51+232];
	ld.shared.f64 	%fd1025, [%r44+7424];
	fma.rn.f64 	%fd1026, %fd1024, %fd1025, %fd993;
	ld.shared.f64 	%fd1027, [%r44+7432];
	fma.rn.f64 	%fd1028, %fd1024, %fd1027, %fd995;
	ld.shared.f64 	%fd1029, [%r44+7440];
	fma.rn.f64 	%fd1030, %fd1024, %fd1029, %fd997;
	ld.shared.f64 	%fd1031, [%r44+7448];
	fma.rn.f64 	%fd1032, %fd1024, %fd1031, %fd999;
	ld.shared.f64 	%fd1033, [%r44+7456];
	fma.rn.f64 	%fd1034, %fd1024, %fd1033, %fd1001;
	ld.shared.f64 	%fd1035, [%r44+7464];
	fma.rn.f64 	%fd1036, %fd1024, %fd1035, %fd1003;
	ld.shared.f64 	%fd1037, [%r44+7472];
	fma.rn.f64 	%fd1038, %fd1024, %fd1037, %fd1005;
	ld.shared.f64 	%fd1039, [%r44+7480];
	fma.rn.f64 	%fd1040, %fd1024, %fd1039, %fd1007;
	ld.shared.f64 	%fd1041, [%r44+7488];
	fma.rn.f64 	%fd1042, %fd1024, %fd1041, %fd1009;
	ld.shared.f64 	%fd1043, [%r44+7496];
	fma.rn.f64 	%fd1044, %fd1024, %fd1043, %fd1011;
	ld.shared.f64 	%fd1045, [%r44+7504];
	fma.rn.f64 	%fd1046, %fd1024, %fd1045, %fd1013;
	ld.shared.f64 	%fd1047, [%r44+7512];
	fma.rn.f64 	%fd1048, %fd1024, %fd1047, %fd1015;
	ld.shared.f64 	%fd1049, [%r44+7520];
	fma.rn.f64 	%fd1050, %fd1024, %fd1049, %fd1017;
	ld.shared.f64 	%fd1051, [%r44+7528];
	fma.rn.f64 	%fd1052, %fd1024, %fd1051, %fd1019;
	ld.shared.f64 	%fd1053, [%r44+7536];
	fma.rn.f64 	%fd1054, %fd1024, %fd1053, %fd1021;
	ld.shared.f64 	%fd1055, [%r44+7544];
	fma.rn.f64 	%fd1056, %fd1024, %fd1055, %fd1023;
	ld.global.f64 	%fd1057, [%rd51+240];
	ld.shared.f64 	%fd1058, [%r44+7680];
	fma.rn.f64 	%fd1059, %fd1057, %fd1058, %fd1026;
	ld.shared.f64 	%fd1060, [%r44+7688];
	fma.rn.f64 	%fd1061, %fd1057, %fd1060, %fd1028;
	ld.shared.f64 	%fd1062, [%r44+7696];
	fma.rn.f64 	%fd1063, %fd1057, %fd1062, %fd1030;
	ld.shared.f64 	%fd1064, [%r44+7704];
	fma.rn.f64 	%fd1065, %fd1057, %fd1064, %fd1032;
	ld.shared.f64 	%fd1066, [%r44+7712];
	fma.rn.f64 	%fd1067, %fd1057, %fd1066, %fd1034;
	ld.shared.f64 	%fd1068, [%r44+7720];
	fma.rn.f64 	%fd1069, %fd1057, %fd1068, %fd1036;
	ld.shared.f64 	%fd1070, [%r44+7728];
	fma.rn.f64 	%fd1071, %fd1057, %fd1070, %fd1038;
	ld.shared.f64 	%fd1072, [%r44+7736];
	fma.rn.f64 	%fd1073, %fd1057, %fd1072, %fd1040;
	ld.shared.f64 	%fd1074, [%r44+7744];
	fma.rn.f64 	%fd1075, %fd1057, %fd1074, %fd1042;
	ld.shared.f64 	%fd1076, [%r44+7752];
	fma.rn.f64 	%fd1077, %fd1057, %fd1076, %fd1044;
	ld.shared.f64 	%fd1078, [%r44+7760];
	fma.rn.f64 	%fd1079, %fd1057, %fd1078, %fd1046;
	ld.shared.f64 	%fd1080, [%r44+7768];
	fma.rn.f64 	%fd1081, %fd1057, %fd1080, %fd1048;
	ld.shared.f64 	%fd1082, [%r44+7776];
	fma.rn.f64 	%fd1083, %fd1057, %fd1082, %fd1050;
	ld.shared.f64 	%fd1084, [%r44+7784];
	fma.rn.f64 	%fd1085, %fd1057, %fd1084, %fd1052;
	ld.shared.f64 	%fd1086, [%r44+7792];
	fma.rn.f64 	%fd1087, %fd1057, %fd1086, %fd1054;
	ld.shared.f64 	%fd1088, [%r44+7800];
	fma.rn.f64 	%fd1089, %fd1057, %fd1088, %fd1056;
	ld.global.f64 	%fd1090, [%rd51+248];
	ld.shared.f64 	%fd1091, [%r44+7936];
	fma.rn.f64 	%fd1138, %fd1090, %fd1091, %fd1059;
	ld.shared.f64 	%fd1092, [%r44+7944];
	fma.rn.f64 	%fd1137, %fd1090, %fd1092, %fd1061;
	ld.shared.f64 	%fd1093, [%r44+7952];
	fma.rn.f64 	%fd1136, %fd1090, %fd1093, %fd1063;
	ld.shared.f64 	%fd1094, [%r44+7960];
	fma.rn.f64 	%fd1135, %fd1090, %fd1094, %fd1065;
	ld.shared.f64 	%fd1095, [%r44+7968];
	fma.rn.f64 	%fd1134, %fd1090, %fd1095, %fd1067;
	ld.shared.f64 	%fd1096, [%r44+7976];
	fma.rn.f64 	%fd1133, %fd1090, %fd1096, %fd1069;
	ld.shared.f64 	%fd1097, [%r44+7984];
	fma.rn.f64 	%fd1132, %fd1090, %fd1097, %fd1071;
	ld.shared.f64 	%fd1098, [%r44+7992];
	fma.rn.f64 	%fd1131, %fd1090, %fd1098, %fd1073;
	ld.shared.f64 	%fd1099, [%r44+8000];
	fma.rn.f64 	%fd1130, %fd1090, %fd1099, %fd1075;
	ld.shared.f64 	%fd1100, [%r44+8008];
	fma.rn.f64 	%fd1129, %fd1090, %fd1100, %fd1077;
	ld.shared.f64 	%fd1101, [%r44+8016];
	fma.rn.f64 	%fd1128, %fd1090, %fd1101, %fd1079;
	ld.shared.f64 	%fd1102, [%r44+8024];
	fma.rn.f64 	%fd1127, %fd1090, %fd1102, %fd1081;
	ld.shared.f64 	%fd1103, [%r44+8032];
	fma.rn.f64 	%fd1126, %fd1090, %fd1103, %fd1083;
	ld.shared.f64 	%fd1104, [%r44+8040];
	fma.rn.f64 	%fd1125, %fd1090, %fd1104, %fd1085;
	ld.shared.f64 	%fd1105, [%r44+8048];
	fma.rn.f64 	%fd1124, %fd1090, %fd1105, %fd1087;
	ld.shared.f64 	%fd1106, [%r44+8056];
	fma.rn.f64 	%fd1123, %fd1090, %fd1106, %fd1089;
	add.s64 	%rd51, %rd51, 256;
	add.s64 	%rd50, %rd50, 256;
	bar.sync 	0;
	add.s32 	%r52, %r52, 32;
	setp.lt.s32 	%p2, %r52, %r51;
	@%p2 bra 	$L__BB1_2;
$L__BB1_3:
	ld.param.u64 	%rd49, [_Z24contractTensorPermBackupPdS_S_iiii_param_2];
	cvta.to.global.u64 	%rd46, %rd49;
	mul.wide.s32 	%rd47, %r2, 8;
	add.s64 	%rd48, %rd46, %rd47;
	st.global.f64 	[%rd48], %fd1138;
	st.global.f64 	[%rd48+8], %fd1137;
	st.global.f64 	[%rd48+16], %fd1136;
	st.global.f64 	[%rd48+24], %fd1135;
	st.global.f64 	[%rd48+32], %fd1134;
	st.global.f64 	[%rd48+40], %fd1133;
	st.global.f64 	[%rd48+48], %fd1132;
	st.global.f64 	[%rd48+56], %fd1131;
	st.global.f64 	[%rd48+64], %fd1130;
	st.global.f64 	[%rd48+72], %fd1129;
	st.global.f64 	[%rd48+80], %fd1128;
	st.global.f64 	[%rd48+88], %fd1127;
	st.global.f64 	[%rd48+96], %fd1126;
	st.global.f64 	[%rd48+104], %fd1125;
	st.global.f64 	[%rd48+112], %fd1124;
	st.global.f64 	[%rd48+120], %fd1123;
	ret;

}
	// .globl	_Z25contractTensorPermBackup2PdS_S_iiii
.visible .entry _Z25contractTensorPermBackup2PdS_S_iiii(
	.param .u64 .ptr .align 1 _Z25contractTensorPermBackup2PdS_S_iiii_param_0,
	.param .u64 .ptr .align 1 _Z25contractTensorPermBackup2PdS_S_iiii_param_1,
	.param .u64 .ptr .align 1 _Z25contractTensorPermBackup2PdS_S_iiii_param_2,
	.param .u32 _Z25contractTensorPermBackup2PdS_S_iiii_param_3,
	.param .u32 _Z25contractTensorPermBackup2PdS_S_iiii_param_4,
	.param .u32 _Z25contractTensorPermBackup2PdS_S_iiii_param_5,
	.param .u32 _Z25contractTensorPermBackup2PdS_S_iiii_param_6
)
{
	.reg .pred 	%p<4>;
	.reg .b32 	%r<77>;
	.reg .b64 	%rd<86>;
	.reg .b64 	%fd<181>;
	// demoted variable
	.shared .align 8 .b8 _ZZ25contractTensorPermBackup2PdS_S_iiiiE2Bs[8192];
	ld.param.u64 	%rd11, [_Z25contractTensorPermBackup2PdS_S_iiii_param_0];
	ld.param.u64 	%rd12, [_Z25contractTensorPermBackup2PdS_S_iiii_param_1];
	ld.param.u32 	%r13, [_Z25contractTensorPermBackup2PdS_S_iiii_param_3];
	ld.param.u32 	%r15, [_Z25contractTensorPermBackup2PdS_S_iiii_param_5];
	ld.param.u32 	%r14, [_Z25contractTensorPermBackup2PdS_S_iiii_param_6];
	cvta.to.global.u64 	%rd13, %rd12;
	cvta.to.global.u64 	%rd14, %rd11;
	mov.u32 	%r1, %tid.x;
	mov.u32 	%r16, %tid.y;
	mov.u32 	%r17, %ctaid.x;
	mov.u32 	%r18, %ntid.x;
	mad.lo.s32 	%r19, %r17, %r18, %r1;
	mov.u32 	%r20, %ctaid.y;
	mov.u32 	%r21, %ntid.y;
	mad.lo.s32 	%r22, %r20, %r21, %r16;
	shl.b32 	%r23, %r22, 4;
	mov.u32 	%r24, %tid.z;
	mov.u32 	%r25, %ctaid.z;
	mov.u32 	%r26, %ntid.z;
	mad.lo.s32 	%r27, %r25, %r26, %r24;
	mad.lo.s32 	%r28, %r13, %r27, %r19;
	mul.lo.s32 	%r29, %r28, %r14;
	mul.wide.s32 	%rd15, %r29, 8;
	add.s64 	%rd83, %rd14, %rd15;
	mul.lo.s32 	%r30, %r14, %r23;
	mul.wide.s32 	%rd16, %r30, 8;
	add.s64 	%rd84, %rd13, %rd16;
	mad.lo.s32 	%r31, %r15, %r27, %r23;
	mad.lo.s32 	%r2, %r31, %r13, %r19;
	setp.lt.s32 	%p1, %r14, 1;
	mov.f64 	%fd149, 0d0000000000000000;
	mov.f64 	%fd150, %fd149;
	mov.f64 	%fd151, %fd149;
	mov.f64 	%fd152, %fd149;
	mov.f64 	%fd153, %fd149;
	mov.f64 	%fd154, %fd149;
	mov.f64 	%fd155, %fd149;
	mov.f64 	%fd156, %fd149;
	mov.f64 	%fd157, %fd149;
	mov.f64 	%fd158, %fd149;
	mov.f64 	%fd159, %fd149;
	mov.f64 	%fd160, %fd149;
	mov.f64 	%fd161, %fd149;
	mov.f64 	%fd162, %fd149;
	mov.f64 	%fd163, %fd149;
	mov.f64 	%fd164, %fd149;
	@%p1 bra 	$L__BB2_5;
	add.s32 	%r3, %r14, %r1;
	add.s32 	%r33, %r3, %r14;
	add.s32 	%r34, %r33, %r14;
	add.s32 	%r4, %r34, %r14;
	add.s32 	%r35, %r4, %r14;
	add.s32 	%r36, %r35, %r14;
	add.s32 	%r37, %r36, %r14;
	add.s32 	%r38, %r37, %r14;
	add.s32 	%r5, %r38, %r14;
	add.s32 	%r6, %r5, %r14;
	add.s32 	%r7, %r6, %r14;
	add.s32 	%r8, %r7, %r14;
	mov.b32 	%r75, 0;
	mov.f64 	%fd149, 0d0000000000000000;
	mul.wide.u32 	%rd17, %r1, 8;
	mul.wide.u32 	%rd19, %r3, 8;
	mul.wide.u32 	%rd25, %r4, 8;
	mul.wide.u32 	%rd35, %r5, 8;
$L__BB2_2:
	add.s32 	%r40, %r8, %r14;
	add.s32 	%r41, %r40, %r14;
	add.s32 	%r42, %r41, %r14;
	add.s32 	%r43, %r4, %r14;
	add.s32 	%r44, %r43, %r14;
	add.s32 	%r45, %r44, %r14;
	add.s32 	%r46, %r45, %r14;
	add.s32 	%r47, %r3, %r14;
	add.s32 	%r48, %r47, %r14;
	add.s64 	%rd18, %rd84, %rd17;
	ld.global.f64 	%fd67, [%rd18];
	shl.b32 	%r49, %r1, 3;
	mov.u32 	%r50, _ZZ25contractTensorPermBackup2PdS_S_iiiiE2Bs;
	add.s32 	%r51, %r50, %r49;
	mov.u32 	%r52, %tid.y;
	shl.b32 	%r53, %r52, 12;
	add.s32 	%r54, %r51, %r53;
	st.shared.f64 	[%r54], %fd67;
	add.s64 	%rd20, %rd84, %rd19;
	ld.global.f64 	%fd68, [%rd20];
	st.shared.f64 	[%r54+256], %fd68;
	mul.wide.u32 	%rd21, %r47, 8;
	add.s64 	%rd22, %rd84, %rd21;
	ld.global.f64 	%fd69, [%rd22];
	st.shared.f64 	[%r54+512], %fd69;
	mul.wide.u32 	%rd23, %r48, 8;
	add.s64 	%rd24, %rd84, %rd23;
	ld.global.f64 	%fd70, [%rd24];
	st.shared.f64 	[%r54+768], %fd70;
	add.s64 	%rd26, %rd84, %rd25;
	ld.global.f64 	%fd71, [%rd26];
	st.shared.f64 	[%r54+1024], %fd71;
	mul.wide.u32 	%rd27, %r43, 8;
	add.s64 	%rd28, %rd84, %rd27;
	ld.global.f64 	%fd72, [%rd28];
	st.shared.f64 	[%r54+1280], %fd72;
	mul.wide.u32 	%rd29, %r44, 8;
	add.s64 	%rd30, %rd84, %rd29;
	ld.global.f64 	%fd73, [%rd30];
	st.shared.f64 	[%r54+1536], %fd73;
	mul.wide.u32 	%rd31, %r45, 8;
	add.s64 	%rd32, %rd84, %rd31;
	ld.global.f64 	%fd74, [%rd32];
	st.shared.f64 	[%r54+1792], %fd74;
	mul.wide.u32 	%rd33, %r46, 8;
	add.s64 	%rd34, %rd84, %rd33;
	ld.global.f64 	%fd75, [%rd34];
	st.shared.f64 	[%r54+2048], %fd75;
	add.s64 	%rd36, %rd84, %rd35;
	ld.global.f64 	%fd76, [%rd36];
	st.shared.f64 	[%r54+2304], %fd76;
	mul.wide.u32 	%rd37, %r6, 8;
	add.s64 	%rd38, %rd84, %rd37;
	ld.global.f64 	%fd77, [%rd38];
	st.shared.f64 	[%r54+2560], %fd77;
	mul.wide.u32 	%rd39, %r7, 8;
	add.s64 	%rd40, %rd84, %rd39;
	ld.global.f64 	%fd78, [%rd40];
	st.shared.f64 	[%r54+2816], %fd78;
	mul.wide.u32 	%rd41, %r8, 8;
	add.s64 	%rd42, %rd84, %rd41;
	ld.global.f64 	%fd79, [%rd42];
	st.shared.f64 	[%r54+3072], %fd79;
	mul.wide.u32 	%rd43, %r40, 8;
	add.s64 	%rd44, %rd84, %rd43;
	ld.global.f64 	%fd80, [%rd44];
	st.shared.f64 	[%r54+3328], %fd80;
	mul.wide.u32 	%rd45, %r41, 8;
	add.s64 	%rd46, %rd84, %rd45;
	ld.global.f64 	%fd81, [%rd46];
	st.shared.f64 	[%r54+3584], %fd81;
	mul.wide.u32 	%rd47, %r42, 8;
	add.s64 	%rd48, %rd84, %rd47;
	ld.global.f64 	%fd82, [%rd48];
	st.shared.f64 	[%r54+3840], %fd82;
	bar.sync 	0;
	add.s64 	%rd85, %rd83, 8;
	mov.b32 	%r76, 2048;
$L__BB2_3:
	ld.global.f64 	%fd83, [%rd85+-8];
	mov.u32 	%r57, _ZZ25contractTensorPermBackup2PdS_S_iiiiE2Bs;
	add.s32 	%r58, %r57, %r53;
	add.s32 	%r59, %r58, %r76;
	ld.shared.f64 	%fd84, [%r59+-2048];
	fma.rn.f64 	%fd85, %fd83, %fd84, %fd164;
	ld.shared.f64 	%fd86, [%r59+-1792];
	fma.rn.f64 	%fd87, %fd83, %fd86, %fd163;
	ld.shared.f64 	%fd88, [%r59+-1536];
	fma.rn.f64 	%fd89, %fd83, %fd88, %fd162;
	ld.shared.f64 	%fd90, [%r59+-1280];
	fma.rn.f64 	%fd91, %fd83, %fd90, %fd161;
	ld.shared.f64 	%fd92, [%r59+-1024];
	fma.rn.f64 	%fd93, %fd83, %fd92, %fd160;
	ld.shared.f64 	%fd94, [%r59+-768];
	fma.rn.f64 	%fd95, %fd83, %fd94, %fd159;
	ld.shared.f64 	%fd96, [%r59+-512];
	fma.rn.f64 	%fd97, %fd83, %fd96, %fd158;
	ld.shared.f64 	%fd98, [%r59+-256];
	fma.rn.f64 	%fd99, %fd83, %fd98, %fd157;
	ld.shared.f64 	%fd100, [%r59];
	fma.rn.f64 	%fd101, %fd83, %fd100, %fd156;
	ld.shared.f64 	%fd102, [%r59+256];
	fma.rn.f64 	%fd103, %fd83, %fd102, %fd155;
	ld.shared.f64 	%fd104, [%r59+512];
	fma.rn.f64 	%fd105, %fd83, %fd104, %fd154;
	ld.shared.f64 	%fd106, [%r59+768];
	fma.rn.f64 	%fd107, %fd83, %fd106, %fd153;
	ld.shared.f64 	%fd108, [%r59+1024];
	fma.rn.f64 	%fd109, %fd83, %fd108, %fd152;
	ld.shared.f64 	%fd110, [%r59+1280];
	fma.rn.f64 	%fd111, %fd83, %fd110, %fd151;
	ld.shared.f64 	%fd112, [%r59+1536];
	fma.rn.f64 	%fd113, %fd83, %fd112, %fd150;
	ld.shared.f64 	%fd114, [%r59+1792];
	fma.rn.f64 	%fd115, %fd83, %fd114, %fd149;
	ld.global.f64 	%fd116, [%rd85];
	ld.shared.f64 	%fd117, [%r59+-2040];
	fma.rn.f64 	%fd164, %fd116, %fd117, %fd85;
	ld.shared.f64 	%fd118, [%r59+-1784];
	fma.rn.f64 	%fd163, %fd116, %fd118, %fd87;
	ld.shared.f64 	%fd119, [%r59+-1528];
	fma.rn.f64 	%fd162, %fd116, %fd119, %fd89;
	ld.shared.f64 	%fd120, [%r59+-1272];
	fma.rn.f64 	%fd161, %fd116, %fd120, %fd91;
	ld.shared.f64 	%fd121, [%r59+-1016];
	fma.rn.f64 	%fd160, %fd116, %fd121, %fd93;
	ld.shared.f64 	%fd122, [%r59+-760];
	fma.rn.f64 	%fd159, %fd116, %fd122, %fd95;
	ld.shared.f64 	%fd123, [%r59+-504];
	fma.rn.f64 	%fd158, %fd116, %fd123, %fd97;
	ld.shared.f64 	%fd124, [%r59+-248];
	fma.rn.f64 	%fd157, %fd116, %fd124, %fd99;
	ld.shared.f64 	%fd125, [%r59+8];
	fma.rn.f64 	%fd156, %fd116, %fd125, %fd101;
	ld.shared.f64 	%fd126, [%r59+264];
	fma.rn.f64 	%fd155, %fd116, %fd126, %fd103;
	ld.shared.f64 	%fd127, [%r59+520];
	fma.rn.f64 	%fd154, %fd116, %fd127, %fd105;
	ld.shared.f64 	%fd128, [%r59+776];
	fma.rn.f64 	%fd153, %fd116, %fd128, %fd107;
	ld.shared.f64 	%fd129, [%r59+1032];
	fma.rn.f64 	%fd152, %fd116, %fd129, %fd109;
	ld.shared.f64 	%fd130, [%r59+1288];
	fma.rn.f64 	%fd151, %fd116, %fd130, %fd111;
	ld.shared.f64 	%fd131, [%r59+1544];
	fma.rn.f64 	%fd150, %fd116, %fd131, %fd113;
	ld.shared.f64 	%fd132, [%r59+1800];
	fma.rn.f64 	%fd149, %fd116, %fd132, %fd115;
	add.s32 	%r76, %r76, 16;
	add.s64 	%rd85, %rd85, 16;
	setp.ne.s32 	%p2, %r76, 2304;
	@%p2 bra 	$L__BB2_3;
	add.s64 	%rd83, %rd83, 256;
	bar.sync 	0;
	add.s32 	%r75, %r75, 32;
	setp.lt.s32 	%p3, %r75, %r14;
	add.s64 	%rd84, %rd84, 256;
	@%p3 bra 	$L__BB2_2;
$L__BB2_5:
	ld.param.u32 	%r74, [_Z25contractTensorPermBackup2PdS_S_iiii_param_3];
	ld.param.u64 	%rd82, [_Z25contractTensorPermBackup2PdS_S_iiii_param_2];
	cvta.to.global.u64 	%rd49, %rd82;
	mul.wide.s32 	%rd50, %r2, 8;
	add.s64 	%rd51, %rd49, %rd50;
	st.global.f64 	[%rd51], %fd164;
	mul.wide.s32 	%rd52, %r74, 8;
	add.s64 	%rd53, %rd51, %rd52;
	st.global.f64 	[%rd53], %fd163;
	shl.b32 	%r60, %r74, 1;
	mul.wide.s32 	%rd54, %r60, 8;
	add.s64 	%rd55, %rd51, %rd54;
	st.global.f64 	[%rd55], %fd162;
	mul.lo.s32 	%r61, %r74, 3;
	mul.wide.s32 	%rd56, %r61, 8;
	add.s64 	%rd57, %rd51, %rd56;
	st.global.f64 	[%rd57], %fd161;
	shl.b32 	%r62, %r74, 2;
	mul.wide.s32 	%rd58, %r62, 8;
	add.s64 	%rd59, %rd51, %rd58;
	st.global.f64 	[%rd59], %fd160;
	mul.lo.s32 	%r63, %r74, 5;
	mul.wide.s32 	%rd60, %r63, 8;
	add.s64 	%rd61, %rd51, %rd60;
	st.global.f64 	[%rd61], %fd159;
	mul.lo.s32 	%r64, %r74, 6;
	mul.wide.s32 	%rd62, %r64, 8;
	add.s64 	%rd63, %rd51, %rd62;
	st.global.f64 	[%rd63], %fd158;
	mul.lo.s32 	%r65, %r74, 7;
	mul.wide.s32 	%rd64, %r65, 8;
	add.s64 	%rd65, %rd51, %rd64;
	st.global.f64 	[%rd65], %fd157;
	shl.b32 	%r66, %r74, 3;
	mul.wide.s32 	%rd66, %r66, 8;
	add.s64 	%rd67, %rd51, %rd66;
	st.global.f64 	[%rd67], %fd156;
	mul.lo.s32 	%r67, %r74, 9;
	mul.wide.s32 	%rd68, %r67, 8;
	add.s64 	%rd69, %rd51, %rd68;
	st.global.f64 	[%rd69], %fd155;
	mul.lo.s32 	%r68, %r74, 10;
	mul.wide.s32 	%rd70, %r68, 8;
	add.s64 	%rd71, %rd51, %rd70;
	st.global.f64 	[%rd71], %fd154;
	mul.lo.s32 	%r69, %r74, 11;
	mul.wide.s32 	%rd72, %r69, 8;
	add.s64 	%rd73, %rd51, %rd72;
	st.global.f64 	[%rd73], %fd153;
	mul.lo.s32 	%r70, %r74, 12;
	mul.wide.s32 	%rd74, %r70, 8;
	add.s64 	%rd75, %rd51, %rd74;
	st.global.f64 	[%rd75], %fd152;
	mul.lo.s32 	%r71, %r74, 13;
	mul.wide.s32 	%rd76, %r71, 8;
	add.s64 	%rd77, %rd51, %rd76;
	st.global.f64 	[%rd77], %fd151;
	mul.lo.s32 	%r72, %r74, 14;
	mul.wide.s32 	%rd78, %r72, 8;
	add.s64 	%rd79, %rd51, %rd78;
	st.global.f64 	[%rd79], %fd150;
	mul.lo.s32 	%r73, %r74, 15;
	mul.wide.s32 	%rd80, %r73, 8;
	add.s64 	%rd81, %rd51, %rd80;
	st.global.f64 	[%rd81], %fd149;
	ret;

}
	// .globl	_Z25contractTensorPermBackup3PdS_S_iiii
.visible .entry _Z25contractTensorPermBackup3PdS_S_iiii(
	.param .u64 .ptr .align 1 _Z25contractTensorPermBackup3PdS_S_iiii_param_0,
	.param .u64 .ptr .align 1 _Z25contractTensorPermBackup3PdS_S_iiii_param_1,
	.param .u64 .ptr .align 1 _Z25contractTensorPermBackup3PdS_S_iiii_param_2,
	.param .u32 _Z25contractTensorPermBackup3PdS_S_iiii_param_3,
	.param .u32 _Z25contractTensorPermBackup3PdS_S_iiii_param_4,
	.param .u32 _Z25contractTensorPermBackup3PdS_S_iiii_param_5,
	.param .u32 _Z25contractTensorPermBackup3PdS_S_iiii_param_6
)
{
	.reg .pred 	%p<4>;
	.reg .b32 	%r<65>;
	.reg .b64 	%rd<85>;
	.reg .b64 	%fd<181>;
	// demoted variable
	.shared .align 8 .b8 _ZZ25contractTensorPermBackup3PdS_S_iiiiE2As[8192];
	ld.param.u64 	%rd9, [_Z25contractTensorPermBackup3PdS_S_iiii_param_0];
	ld.param.u64 	%rd10, [_Z25contractTensorPermBackup3PdS_S_iiii_param_1];
	ld.param.u32 	%r10, [_Z25contractTensorPermBackup3PdS_S_iiii_param_3];
	ld.param.u32 	%r12, [_Z25contractTensorPermBackup3PdS_S_iiii_param_5];
	ld.param.u32 	%r11, [_Z25contractTensorPermBackup3PdS_S_iiii_param_6];
	cvta.to.global.u64 	%rd11, %rd9;
	cvta.to.global.u64 	%rd12, %rd10;
	mov.u32 	%r1, %tid.x;
	mov.u32 	%r2, %tid.y;
	mov.u32 	%r13, %ctaid.x;
	mov.u32 	%r14, %ntid.x;
	mad.lo.s32 	%r15, %r13, %r14, %r1;
	mov.u32 	%r16, %ctaid.y;
	mov.u32 	%r17, %ntid.y;
	mad.lo.s32 	%r18, %r16, %r17, %r2;
	shl.b32 	%r19, %r18, 4;
	mov.u32 	%r20, %tid.z;
	mov.u32 	%r21, %ctaid.z;
	mov.u32 	%r22, %ntid.z;
	mad.lo.s32 	%r23, %r21, %r22, %r20;
	mad.lo.s32 	%r24, %r10, %r23, %r15;
	mul.lo.s32 	%r25, %r24, %r11;
	mul.wide.s32 	%rd13, %r25, 8;
	add.s64 	%rd82, %rd11, %rd13;
	mul.lo.s32 	%r26, %r11, %r19;
	mul.wide.s32 	%rd14, %r26, 8;
	add.s64 	%rd84, %rd12, %rd14;
	mad.lo.s32 	%r27, %r12, %r23, %r19;
	mad.lo.s32 	%r3, %r27, %r10, %r15;
	setp.lt.s32 	%p1, %r11, 1;
	mov.f64 	%fd149, 0d0000000000000000;
	mov.f64 	%fd150, %fd149;
	mov.f64 	%fd151, %fd149;
	mov.f64 	%fd152, %fd149;
	mov.f64 	%fd153, %fd149;
	mov.f64 	%fd154, %fd149;
	mov.f64 	%fd155, %fd149;
	mov.f64 	%fd156, %fd149;
	mov.f64 	%fd157, %fd149;
	mov.f64 	%fd158, %fd149;
	mov.f64 	%fd159, %fd149;
	mov.f64 	%fd160, %fd149;
	mov.f64 	%fd161, %fd149;
	mov.f64 	%fd162, %fd149;
	mov.f64 	%fd163, %fd149;
	mov.f64 	%fd164, %fd149;
	@%p1 bra 	$L__BB3_5;
	shl.b32 	%r4, %r2, 4;
	shl.b32 	%r29, %r1, 3;
	mov.u32 	%r30, _ZZ25contractTensorPermBackup3PdS_S_iiiiE2As;
	add.s32 	%r5, %r30, %r29;
	mov.b32 	%r63, 0;
	mov.f64 	%fd149, 0d0000000000000000;
	mul.wide.u32 	%rd15, %r4, 8;
	mul.wide.u32 	%rd17, %r11, 8;
$L__BB3_2:
	add.s64 	%rd16, %rd82, %rd15;
	ld.global.f64 	%fd67, [%rd16];
	shl.b32 	%r32, %r4, 8;
	add.s32 	%r33, %r5, %r32;
	st.shared.f64 	[%r33], %fd67;
	ld.global.f64 	%fd68, [%rd16+8];
	st.shared.f64 	[%r33+256], %fd68;
	ld.global.f64 	%fd69, [%rd16+16];
	st.shared.f64 	[%r33+512], %fd69;
	ld.global.f64 	%fd70, [%rd16+24];
	st.shared.f64 	[%r33+768], %fd70;
	ld.global.f64 	%fd71, [%rd16+32];
	st.shared.f64 	[%r33+1024], %fd71;
	ld.global.f64 	%fd72, [%rd16+40];
	st.shared.f64 	[%r33+1280], %fd72;
	ld.global.f64 	%fd73, [%rd16+48];
	st.shared.f64 	[%r33+1536], %fd73;
	ld.global.f64 	%fd74, [%rd16+56];
	st.shared.f64 	[%r33+1792], %fd74;
	ld.global.f64 	%fd75, [%rd16+64];
	st.shared.f64 	[%r33+2048], %fd75;
	ld.global.f64 	%fd76, [%rd16+72];
	st.shared.f64 	[%r33+2304], %fd76;
	ld.global.f64 	%fd77, [%rd16+80];
	st.shared.f64 	[%r33+2560], %fd77;
	ld.global.f64 	%fd78, [%rd16+88];
	st.shared.f64 	[%r33+2816], %fd78;
	ld.global.f64 	%fd79, [%rd16+96];
	st.shared.f64 	[%r33+3072], %fd79;
	ld.global.f64 	%fd80, [%rd16+104];
	st.shared.f64 	[%r33+3328], %fd80;
	ld.global.f64 	%fd81, [%rd16+112];
	st.shared.f64 	[%r33+3584], %fd81;
	ld.global.f64 	%fd82, [%rd16+120];
	st.shared.f64 	[%r33+3840], %fd82;
	bar.sync 	0;
	mov.b32 	%r64, 256;
$L__BB3_3:
	add.s32 	%r34, %r5, %r64;
	ld.shared.f64 	%fd83, [%r34+-256];
	ld.global.f64 	%fd84, [%rd84];
	fma.rn.f64 	%fd85, %fd83, %fd84, %fd164;
	add.s64 	%rd18, %rd84, 8;
	add.s64 	%rd19, %rd18, %rd17;
	ld.global.f64 	%fd86, [%rd19+-8];
	fma.rn.f64 	%fd87, %fd83, %fd86, %fd163;
	shl.b32 	%r35, %r11, 1;
	mul.wide.u32 	%rd20, %r35, 8;
	add.s64 	%rd21, %rd18, %rd20;
	ld.global.f64 	%fd88, [%rd21+-8];
	fma.rn.f64 	%fd89, %fd83, %fd88, %fd162;
	mul.lo.s32 	%r36, %r11, 3;
	mul.wide.u32 	%rd22, %r36, 8;
	add.s64 	%rd23, %rd18, %rd22;
	ld.global.f64 	%fd90, [%rd23+-8];
	fma.rn.f64 	%fd91, %fd83, %fd90, %fd161;
	shl.b32 	%r37, %r11, 2;
	mul.wide.u32 	%rd24, %r37, 8;
	add.s64 	%rd25, %rd18, %rd24;
	ld.global.f64 	%fd92, [%rd25+-8];
	fma.rn.f64 	%fd93, %fd83, %fd92, %fd160;
	mul.lo.s32 	%r38, %r11, 5;
	mul.wide.u32 	%rd26, %r38, 8;
	add.s64 	%rd27, %rd18, %rd26;
	ld.global.f64 	%fd94, [%rd27+-8];
	fma.rn.f64 	%fd95, %fd83, %fd94, %fd159;
	mul.lo.s32 	%r39, %r11, 6;
	mul.wide.u32 	%rd28, %r39, 8;
	add.s64 	%rd29, %rd18, %rd28;
	ld.global.f64 	%fd96, [%rd29+-8];
	fma.rn.f64 	%fd97, %fd83, %fd96, %fd158;
	mul.lo.s32 	%r40, %r11, 7;
	mul.wide.u32 	%rd30, %r40, 8;
	add.s64 	%rd31, %rd84, %rd30;
	ld.global.f64 	%fd98, [%rd31];
	fma.rn.f64 	%fd99, %fd83, %fd98, %fd157;
	shl.b32 	%r41, %r11, 3;
	mul.wide.u32 	%rd32, %r41, 8;
	add.s64 	%rd33, %rd84, %rd32;
	ld.global.f64 	%fd100, [%rd33];
	fma.rn.f64 	%fd101, %fd83, %fd100, %fd156;
	mul.lo.s32 	%r42, %r11, 9;
	mul.wide.u32 	%rd34, %r42, 8;
	add.s64 	%rd35, %rd84, %rd34;
	ld.global.f64 	%fd102, [%rd35];
	fma.rn.f64 	%fd103, %fd83, %fd102, %fd155;
	mul.lo.s32 	%r43, %r11, 10;
	mul.wide.u32 	%rd36, %r43, 8;
	add.s64 	%rd37, %rd84, %rd36;
	ld.global.f64 	%fd104, [%rd37];
	fma.rn.f64 	%fd105, %fd83, %fd104, %fd154;
	mul.lo.s32 	%r44, %r11, 11;
	mul.wide.u32 	%rd38, %r44, 8;
	add.s64 	%rd39, %rd84, %rd38;
	ld.global.f64 	%fd106, [%rd39];
	fma.rn.f64 	%fd107, %fd83, %fd106, %fd153;
	mul.lo.s32 	%r45, %r11, 12;
	mul.wide.u32 	%rd40, %r45, 8;
	add.s64 	%rd41, %rd84, %rd40;
	ld.global.f64 	%fd108, [%rd41];
	fma.rn.f64 	%fd109, %fd83, %fd108, %fd152;
	mul.lo.s32 	%r46, %r11, 13;
	mul.wide.u32 	%rd42, %r46, 8;
	add.s64 	%rd43, %rd84, %rd42;
	ld.global.f64 	%fd110, [%rd43];
	fma.rn.f64 	%fd111, %fd83, %fd110, %fd151;
	mul.lo.s32 	%r47, %r11, 14;
	mul.wide.u32 	%rd44, %r47, 8;
	add.s64 	%rd45, %rd84, %rd44;
	ld.global.f64 	%fd112, [%rd45];
	fma.rn.f64 	%fd113, %fd83, %fd112, %fd150;
	mul.lo.s32 	%r48, %r11, 15;
	mul.wide.u32 	%rd46, %r48, 8;
	add.s64 	%rd47, %rd84, %rd46;
	ld.global.f64 	%fd114, [%rd47];
	fma.rn.f64 	%fd115, %fd83, %fd114, %fd149;
	ld.shared.f64 	%fd116, [%r34];
	ld.global.f64 	%fd117, [%rd84+8];
	fma.rn.f64 	%fd164, %fd116, %fd117, %fd85;
	ld.global.f64 	%fd118, [%rd19];
	fma.rn.f64 	%fd163, %fd116, %fd118, %fd87;
	ld.global.f64 	%fd119, [%rd21];
	fma.rn.f64 	%fd162, %fd116, %fd119, %fd89;
	ld.global.f64 	%fd120, [%rd23];
	fma.rn.f64 	%fd161, %fd116, %fd120, %fd91;
	ld.global.f64 	%fd121, [%rd25];
	fma.rn.f64 	%fd160, %fd116, %fd121, %fd93;
	ld.global.f64 	%fd122, [%rd27];
	fma.rn.f64 	%fd159, %fd116, %fd122, %fd95;
	ld.global.f64 	%fd123, [%rd29];
	fma.rn.f64 	%fd158, %fd116, %fd123, %fd97;
	ld.global.f64 	%fd124, [%rd31+8];
	fma.rn.f64 	%fd157, %fd116, %fd124, %fd99;
	ld.global.f64 	%fd125, [%rd33+8];
	fma.rn.f64 	%fd156, %fd116, %fd125, %fd101;
	ld.global.f64 	%fd126, [%rd35+8];
	fma.rn.f64 	%fd155, %fd116, %fd126, %fd103;
	ld.global.f64 	%fd127, [%rd37+8];
	fma.rn.f64 	%fd154, %fd116, %fd127, %fd105;
	ld.global.f64 	%fd128, [%rd39+8];
	fma.rn.f64 	%fd153, %fd116, %fd128, %fd107;
	ld.global.f64 	%fd129, [%rd41+8];
	fma.rn.f64 	%fd152, %fd116, %fd129, %fd109;
	ld.global.f64 	%fd130, [%rd43+8];
	fma.rn.f64 	%fd151, %fd116, %fd130, %fd111;
	ld.global.f64 	%fd131, [%rd45+8];
	fma.rn.f64 	%fd150, %fd116, %fd131, %fd113;
	ld.global.f64 	%fd132, [%rd47+8];
	fma.rn.f64 	%fd149, %fd116, %fd132, %fd115;
	add.s64 	%rd84, %rd84, 16;
	add.s32 	%r64, %r64, 512;
	setp.ne.s32 	%p2, %r64, 8448;
	@%p2 bra 	$L__BB3_3;
	add.s64 	%rd82, %rd82, 256;
	bar.sync 	0;
	add.s32 	%r63, %r63, 32;
	setp.lt.s32 	%p3, %r63, %r11;
	@%p3 bra 	$L__BB3_2;
$L__BB3_5:
	ld.param.u64 	%rd81, [_Z25contractTensorPermBackup3PdS_S_iiii_param_2];
	cvta.to.global.u64 	%rd48, %rd81;
	mul.wide.s32 	%rd49, %r3, 8;
	add.s64 	%rd50, %rd48, %rd49;
	st.global.f64 	[%rd50], %fd164;
	mul.wide.s32 	%rd51, %r10, 8;
	add.s64 	%rd52, %rd50, %rd51;
	st.global.f64 	[%rd52], %fd163;
	shl.b32 	%r49, %r10, 1;
	mul.wide.s32 	%rd53, %r49, 8;
	add.s64 	%rd54, %rd50, %rd53;
	st.global.f64 	[%rd54], %fd162;
	mul.lo.s32 	%r50, %r10, 3;
	mul.wide.s32 	%rd55, %r50, 8;
	add.s64 	%rd56, %rd50, %rd55;
	st.global.f64 	[%rd56], %fd161;
	shl.b32 	%r51, %r10, 2;
	mul.wide.s32 	%rd57, %r51, 8;
	add.s64 	%rd58, %rd50, %rd57;
	st.global.f64 	[%rd58], %fd160;
	mul.lo.s32 	%r52, %r10, 5;
	mul.wide.s32 	%rd59, %r52, 8;
	add.s64 	%rd60, %rd50, %rd59;
	st.global.f64 	[%rd60], %fd159;
	mul.lo.s32 	%r53, %r10, 6;
	mul.wide.s32 	%rd61, %r53, 8;
	add.s64 	%rd62, %rd50, %rd61;
	st.global.f64 	[%rd62], %fd158;
	mul.lo.s32 	%r54, %r10, 7;
	mul.wide.s32 	%rd63, %r54, 8;
	add.s64 	%rd64, %rd50, %rd63;
	st.global.f64 	[%rd64], %fd157;
	shl.b32 	%r55, %r10, 3;
	mul.wide.s32 	%rd65, %r55, 8;
	add.s64 	%rd66, %rd50, %rd65;
	st.global.f64 	[%rd66], %fd156;
	mul.lo.s32 	%r56, %r10, 9;
	mul.wide.s32 	%rd67, %r56, 8;
	add.s64 	%rd68, %rd50, %rd67;
	st.global.f64 	[%rd68], %fd155;
	mul.lo.s32 	%r57, %r10, 10;
	mul.wide.s32 	%rd69, %r57, 8;
	add.s64 	%rd70, %rd50, %rd69;
	st.global.f64 	[%rd70], %fd154;
	mul.lo.s32 	%r58, %r10, 11;
	mul.wide.s32 	%rd71, %r58, 8;
	add.s64 	%rd72, %rd50, %rd71;
	st.global.f64 	[%rd72], %fd153;
	mul.lo.s32 	%r59, %r10, 12;
	mul.wide.s32 	%rd73, %r59, 8;
	add.s64 	%rd74, %rd50, %rd73;
	st.global.f64 	[%rd74], %fd152;
	mul.lo.s32 	%r60, %r10, 13;
	mul.wide.s32 	%rd75, %r60, 8;
	add.s64 	%rd76, %rd50, %rd75;
	st.global.f64 	[%rd76], %fd151;
	mul.lo.s32 	%r61, %r10, 14;
	mul.wide.s32 	%rd77, %r61, 8;
	add.s64 	%rd78, %rd50, %rd77;
	st.global.f64 	[%rd78], %fd150;
	mul.lo.s32 	%r62, %r10, 15;
	mul.wide.s32 	%rd79, %r62, 8;
	add.s64 	%rd80, %rd50, %rd79;
	st.global.f64 	[%rd80], %fd149;
	ret;

}


// ===== COMPILED SASS (sm_100) =====

	.target	sm_100

	.elftype	@"ET_EXEC"


//--------------------- .note.nv.tkinfo           --------------------------
	.section	.note.nv.tkinfo,"",@"SHT_NOTE"
	.sectionflags	@"SHF_NOTE_NV_TKINFO"
	.tkinfo
        /*0018*/ 	.word	0x00000002
        /*0030*/ 	.string	""
        /*0030*/ 	.string	"ptxas"
        /*0030*/ 	.string	"Cuda compilation tools, release 13.0, V13.0.88"
        /*0030*/ 	.string	"Build cuda_13.0.r13.0/compiler.36424714_0"
        /*0030*/ 	.string	"-arch sm_100 -m 64 "



//--------------------- .note.nv.cuinfo           --------------------------
	.section	.note.nv.cuinfo,"",@"SHT_NOTE"
	.sectionflags	@"SHF_NOTE_NV_CUINFO"
        /*0018*/ 	.short	0x0002
        /*001a*/ 	.short	0x0064
        /*001c*/ 	.short	0x0082
	.zero		2


//--------------------- .nv.info                  --------------------------
	.section	.nv.info,"",@"SHT_CUDA_INFO"
	.align	4


	//----- nvinfo : EIATTR_REGCOUNT
	.align		4
        /*0000*/ 	.byte	0x04, 0x2f
        /*0002*/ 	.short	(.L_1 - .L_0)
	.align		4
.L_0:
        /*0004*/ 	.word	index@(_Z18contractTensorPermPdS_S_iiii)
        /*0008*/ 	.word	0x00000038


	//----- nvinfo : EIATTR_FRAME_SIZE
	.align		4
.L_1:
        /*000c*/ 	.byte	0x04, 0x11
        /*000e*/ 	.short	(.L_3 - .L_2)
	.align		4
.L_2:
        /*0010*/ 	.word	index@(_Z18contractTensorPermPdS_S_iiii)
        /*0014*/ 	.word	0x00000000


	//----- nvinfo : EIATTR_REGCOUNT
	.align		4
.L_3:
        /*0018*/ 	.byte	0x04, 0x2f
        /*001a*/ 	.short	(.L_5 - .L_4)
	.align		4
.L_4:
        /*001c*/ 	.word	index@(_Z24contractTensorPermBackupPdS_S_iiii)
        /*0020*/ 	.word	0x0000004e


	//----- nvinfo : EIATTR_FRAME_SIZE
	.align		4
.L_5:
        /*0024*/ 	.byte	0x04, 0x11
        /*0026*/ 	.short	(.L_7 - .L_6)
	.align		4
.L_6:
        /*0028*/ 	.word	index@(_Z24contractTensorPermBackupPdS_S_iiii)
        /*002c*/ 	.word	0x00000000


	//----- nvinfo : EIATTR_REGCOUNT
	.align		4
.L_7:
        /*0030*/ 	.byte	0x04, 0x2f
        /*0032*/ 	.short	(.L_9 - .L_8)
	.align		4
.L_8:
        /*0034*/ 	.word	index@(_Z25contractTensorPermBackup2PdS_S_iiii)
        /*0038*/ 	.word	0x0000004e


	//----- nvinfo : EIATTR_FRAME_SIZE
	.align		4
.L_9:
        /*003c*/ 	.byte	0x04, 0x11
        /*003e*/ 	.short	(.L_11 - .L_10)
	.align		4
.L_10:
        /*0040*/ 	.word	index@(_Z25contractTensorPermBackup2PdS_S_iiii)
        /*0044*/ 	.word	0x00000000


	//----- nvinfo : EIATTR_REGCOUNT
	.align		4
.L_11:
        /*0048*/ 	.byte	0x04, 0x2f
        /*004a*/ 	.short	(.L_13 - .L_12)
	.align		4
.L_12:
        /*004c*/ 	.word	index@(_Z25contractTensorPermBackup3PdS_S_iiii)
        /*0050*/ 	.word	0x00000038


	//----- nvinfo : EIATTR_FRAME_SIZE
	.align		4
.L_13:
        /*0054*/ 	.byte	0x04, 0x11
        /*0056*/ 	.short	(.L_15 - .L_14)
	.align		4
.L_14:
        /*0058*/ 	.word	index@(_Z25contractTensorPermBackup3PdS_S_iiii)
        /*005c*/ 	.word	0x00000000


	//----- nvinfo : EIATTR_MIN_STACK_SIZE
	.align		4
.L_15:
        /*0060*/ 	.byte	0x04, 0x12
        /*0062*/ 	.short	(.L_17 - .L_16)
	.align		4
.L_16:
        /*0064*/ 	.word	index@(_Z25contractTensorPermBackup3PdS_S_iiii)
        /*0068*/ 	.word	0x00000000


	//----- nvinfo : EIATTR_MIN_STACK_SIZE
	.align		4
.L_17:
        /*006c*/ 	.byte	0x04, 0x12
        /*006e*/ 	.short	(.L_19 - .L_18)
	.align		4
.L_18:
        /*0070*/ 	.word	index@(_Z25contractTensorPermBackup2PdS_S_iiii)
        /*0074*/ 	.word	0x00000000


	//----- nvinfo : EIATTR_MIN_STACK_SIZE
	.align		4
.L_19:
        /*0078*/ 	.byte	0x04, 0x12
        /*007a*/ 	.short	(.L_21 - .L_20)
	.align		4
.L_20:
        /*007c*/ 	.word	index@(_Z24contractTensorPermBackupPdS_S_iiii)
        /*0080*/ 	.word	0x00000000


	//----- nvinfo : EIATTR_MIN_STACK_SIZE
	.align		4
.L_21:
        /*0084*/ 	.byte	0x04, 0x12
        /*0086*/ 	.short	(.L_23 - .L_22)
	.align		4
.L_22:
        /*0088*/ 	.word	index@(_Z18contractTensorPermPdS_S_iiii)
        /*008c*/ 	.word	0x00000000
.L_23:


//--------------------- .nv.compat                --------------------------
	.section	.nv.compat,"",@"SHT_CUDA_COMPAT_INFO"
	.align	4
        /*0000*/ 	.byte	0x02, 0x09, 0x00, 0x00, 0x02, 0x02, 0x01, 0x00, 0x02, 0x05, 0x05, 0x00, 0x03, 0x07, 0x01, 0x01
        /*0010*/ 	.byte	0x02, 0x03, 0x00, 0x00, 0x02, 0x06, 0x01, 0x00, 0x04, 0x0b, 0x08, 0x00, 0x01, 0x00, 0x00, 0x00
        /*0020*/ 	.byte	0x00, 0x00, 0x00, 0x00


//--------------------- .nv.info._Z25contractTensorPermBackup3PdS_S_iiii --------------------------
	.section	.nv.info._Z25contractTensorPermBackup3PdS_S_iiii,"",@"SHT_CUDA_INFO"
	.sectionflags	@""
	.align	4


	//----- nvinfo : EIATTR_CUDA_API_VERSION
	.align		4
        /*0000*/ 	.byte	0x04, 0x37
        /*0002*/ 	.short	(.L_25 - .L_24)
.L_24:
        /*0004*/ 	.word	0x00000082


	//----- nvinfo : EIATTR_KPARAM_INFO
	.align		4
.L_25:
        /*0008*/ 	.byte	0x04, 0x17
        /*000a*/ 	.short	(.L_27 - .L_26)
.L_26:
        /*000c*/ 	.word	0x00000000
        /*0010*/ 	.short	0x0006
        /*0012*/ 	.short	0x0024
        /*0014*/ 	.byte	0x00, 0xf0, 0x11, 0x00


	//----- nvinfo : EIATTR_KPARAM_INFO
	.align		4
.L_27:
        /*0018*/ 	.byte	0x04, 0x17
        /*001a*/ 	.short	(.L_29 - .L_28)
.L_28:
        /*001c*/ 	.word	0x00000000
        /*0020*/ 	.short	0x0005
        /*0022*/ 	.short	0x0020
        /*0024*/ 	.byte	0x00, 0xf0, 0x11, 0x00


	//----- nvinfo : EIATTR_KPARAM_INFO
	.align		4
.L_29:
        /*0028*/ 	.byte	0x04, 0x17
        /*002a*/ 	.short	(.L_31 - .L_30)
.L_30:
        /*002c*/ 	.word	0x00000000
        /*0030*/ 	.short	0x0004
        /*0032*/ 	.short	0x001c
        /*0034*/ 	.byte	0x00, 0xf0, 0x11, 0x00


	//----- nvinfo : EIATTR_KPARAM_INFO
	.align		4
.L_31:
        /*0038*/ 	.byte	0x04, 0x17
        /*003a*/ 	.short	(.L_33 - .L_32)
.L_32:
        /*003c*/ 	.word	0x00000000
        /*0040*/ 	.short	0x0003
        /*0042*/ 	.short	0x0018
        /*0044*/ 	.byte	0x00, 0xf0, 0x11, 0x00


	//----- nvinfo : EIATTR_KPARAM_INFO
	.align		4
.L_33:
        /*0048*/ 	.byte	0x04, 0x17
        /*004a*/ 	.short	(.L_35 - .L_34)
.L_34:
        /*004c*/ 	.word	0x00000000
        /*0050*/ 	.short	0x0002
        /*0052*/ 	.short	0x0010
        /*0054*/ 	.byte	0x00, 0xf5, 0x21, 0x00


	//----- nvinfo : EIATTR_KPARAM_INFO
	.align		4
.L_35:
        /*0058*/ 	.byte	0x04, 0x17
        /*005a*/ 	.short	(.L_37 - .L_36)
.L_36:
        /*005c*/ 	.word	0x00000000
        /*0060*/ 	.short	0x0001
        /*0062*/ 	.short	0x0008
        /*0064*/ 	.byte	0x00, 0xf5, 0x21, 0x00


	//----- nvinfo : EIATTR_KPARAM_INFO
	.align		4
.L_37:
        /*0068*/ 	.byte	0x04, 0x17
        /*006a*/ 	.short	(.L_39 - .L_38)
.L_38:
        /*006c*/ 	.word	0x00000000
        /*0070*/ 	.short	0x0000
        /*0072*/ 	.short	0x0000
        /*0074*/ 	.byte	0x00, 0xf5, 0x21, 0x00


	//----- nvinfo : EIATTR_SPARSE_MMA_MASK
	.align		4
.L_39:
        /*0078*/ 	.byte	0x03, 0x50
        /*007a*/ 	.short	0x0000


	//----- nvinfo : EIATTR_MAXREG_COUNT
	.align		4
        /*007c*/ 	.byte	0x03, 0x1b
        /*007e*/ 	.short	0x00ff


	//----- nvinfo : EIATTR_NUM_BARRIERS
	.align		4
        /*0080*/ 	.byte	0x02, 0x4c
        /*0082*/ 	.byte	0x01
	.zero		1


	//----- nvinfo : EIATTR_MERCURY_ISA_VERSION
	.align		4
        /*0084*/ 	.byte	0x03, 0x5f
        /*0086*/ 	.short	0x0101


	//----- nvinfo : EIATTR_VRC_CTA_INIT_COUNT
	.align		4
        /*0088*/ 	.byte	0x02, 0x4a
	.zero		1
	.zero		1


	//----- nvinfo : EIATTR_EXIT_INSTR_OFFSETS
	.align		4
        /*008c*/ 	.byte	0x04, 0x1c
        /*008e*/ 	.short	(.L_41 - .L_40)


	//   ....[0]....
.L_40:
        /*0090*/ 	.word	0x00000f50


	//----- nvinfo : EIATTR_CBANK_PARAM_SIZE
	.align		4
.L_41:
        /*0094*/ 	.byte	0x03, 0x19
        /*0096*/ 	.short	0x0028


	//----- nvinfo : EIATTR_PARAM_CBANK
	.align		4
        /*0098*/ 	.byte	0x04, 0x0a
        /*009a*/ 	.short	(.L_43 - .L_42)
	.align		4
.L_42:
        /*009c*/ 	.word	index@(.nv.constant0._Z25contractTensorPermBackup3PdS_S_iiii)
        /*00a0*/ 	.short	0x0380
        /*00a2*/ 	.short	0x0028


	//----- nvinfo : EIATTR_SW_WAR
	.align		4
.L_43:
        /*00a4*/ 	.byte	0x04, 0x36
        /*00a6*/ 	.short	(.L_45 - .L_44)
.L_44:
        /*00a8*/ 	.word	0x00000008
.L_45:


//--------------------- .nv.info._Z25contractTensorPermBackup2PdS_S_iiii --------------------------
	.section	.nv.info._Z25contractTensorPermBackup2PdS_S_iiii,"",@"SHT_CUDA_INFO"
	.sectionflags	@""
	.align	4


	//----- nvinfo : EIATTR_CUDA_API_VERSION
	.align		4
        /*0000*/ 	.byte	0x04, 0x37
        /*0002*/ 	.short	(.L_47 - .L_46)
.L_46:
        /*0004*/ 	.word	0x00000082


	//----- nvinfo : EIATTR_KPARAM_INFO
	.align		4
.L_47:
        /*0008*/ 	.byte	0x04, 0x17
        /*000a*/ 	.short	(.L_49 - .L_48)
.L_48:
        /*000c*/ 	.word	0x00000000
        /*0010*/ 	.short	0x0006
        /*0012*/ 	.short	0x0024
        /*0014*/ 	.byte	0x00, 0xf0, 0x11, 0x00


	//----- nvinfo : EIATTR_KPARAM_INFO
	.align		4
.L_49:
        /*0018*/ 	.byte	0x04, 0x17
        /*001a*/ 	.short	(.L_51 - .L_50)
.L_50:
        /*001c*/ 	.word	0x00000000
        /*0020*/ 	.short	0x0005
        /*0022*/ 	.short	0x0020
        /*0024*/ 	.byte	0x00, 0xf0, 0x11, 0x00


	//----- nvinfo : EIATTR_KPARAM_INFO
	.align		4
.L_51:
        /*0028*/ 	.byte	0x04, 0x17
        /*002a*/ 	.short	(.L_53 - .L_52)
.L_52:
        /*002c*/ 	.word	0x00000000
        /*0030*/ 	.short	0x0004
        /*0032*/ 	.short	0x001c
        /*0034*/ 	.byte	0x00, 0xf0, 0x11, 0x00


	//----- nvinfo : EIATTR_KPARAM_INFO
	.align		4
.L_53:
        /*0038*/ 	.byte	0x04, 0x17
        /*003a*/ 	.short	(.L_55 - .L_54)
.L_54:
        /*003c*/ 	.word	0x00000000
        /*0040*/ 	.short	0x0003
        /*0042*/ 	.short	0x0018
        /*0044*/ 	.byte	0x00, 0xf0, 0x11, 0x00


	//----- nvinfo : EIATTR_KPARAM_INFO
	.align		4
.L_55:
        /*0048*/ 	.byte	0x04, 0x17
        /*004a*/ 	.short	(.L_57 - .L_56)
.L_56:
        /*004c*/ 	.word	0x00000000
        /*0050*/ 	.short	0x0002
        /*0052*/ 	.short	0x0010
        /*0054*/ 	.byte	0x00, 0xf5, 0x21, 0x00


	//----- nvinfo : EIATTR_KPARAM_INFO
	.align		4
.L_57:
        /*0058*/ 	.byte	0x04, 0x17
        /*005a*/ 	.short	(.L_59 - .L_58)
.L_58:
        /*005c*/ 	.word	0x00000000
        /*0060*/ 	.short	0x0001
        /*0062*/ 	.short	0x0008
        /*0064*/ 	.byte	0x00, 0xf5, 0x21, 0x00


	//----- nvinfo : EIATTR_KPARAM_INFO
	.align		4
.L_59:
        /*0068*/ 	.byte	0x04, 0x17
        /*006a*/ 	.short	(.L_61 - .L_60)
.L_60:
        /*006c*/ 	.word	0x00000000
        /*0070*/ 	.short	0x0000
        /*0072*/ 	.short	0x0000
        /*0074*/ 	.byte	0x00, 0xf5, 0x21, 0x00


	//----- nvinfo : EIATTR_SPARSE_MMA_MASK
	.align		4
.L_61:
        /*0078*/ 	.byte	0x03, 0x50
        /*007a*/ 	.short	0x0000


	//----- nvinfo : EIATTR_MAXREG_COUNT
	.align		4
        /*007c*/ 	.byte	0x03, 0x1b
        /*007e*/ 	.short	0x00ff


	//----- nvinfo : EIATTR_NUM_BARRIERS
	.align		4
        /*0080*/ 	.byte	0x02, 0x4c
        /*0082*/ 	.byte	0x01
	.zero		1


	//----- nvinfo : EIATTR_MERCURY_ISA_VERSION
	.align		4
        /*0084*/ 	.byte	0x03, 0x5f
        /*0086*/ 	.short	0x0101


	//----- nvinfo : EIATTR_VRC_CTA_INIT_COUNT
	.align		4
        /*0088*/ 	.byte	0x02, 0x4a
	.zero		1
	.zero		1


	//----- nvinfo : EIATTR_EXIT_INSTR_OFFSETS
	.align		4
        /*008c*/ 	.byte	0x04, 0x1c
        /*008e*/ 	.short	(.L_63 - .L_62)


	//   ....[0]....
.L_62:
        /*0090*/ 	.word	0x00000f00


	//----- nvinfo : EIATTR_CBANK_PARAM_SIZE
	.align		4
.L_63:
        /*0094*/ 	.byte	0x03, 0x19
        /*0096*/ 	.short	0x0028


	//----- nvinfo : EIATTR_PARAM_CBANK
	.align		4
        /*0098*/ 	.byte	0x04, 0x0a
        /*009a*/ 	.short	(.L_65 - .L_64)
	.align		4
.L_64:
        /*009c*/ 	.word	index@(.nv.constant0._Z25contractTensorPermBackup2PdS_S_iiii)
        /*00a0*/ 	.short	0x0380
        /*00a2*/ 	.short	0x0028


	//----- nvinfo : EIATTR_SW_WAR
	.align		4
.L_65:
        /*00a4*/ 	.byte	0x04, 0x36
        /*00a6*/ 	.short	(.L_67 - .L_66)
.L_66:
        /*00a8*/ 	.word	0x00000008
.L_67:


//--------------------- .nv.info._Z24contractTensorPermBackupPdS_S_iiii --------------------------
	.section	.nv.info._Z24contractTensorPermBackupPdS_S_iiii,"",@"SHT_CUDA_INFO"
	.sectionflags	@""
	.align	4


	//----- nvinfo : EIATTR_CUDA_API_VERSION
	.align		4
        /*0000*/ 	.byte	0x04, 0x37
        /*0002*/ 	.short	(.L_69 - .L_68)
.L_68:
        /*0004*/ 	.word	0x00000082


	//----- nvinfo : EIATTR_KPARAM_INFO
	.align		4
.L_69:
        /*0008*/ 	.byte	0x04, 0x17
        /*000a*/ 	.short	(.L_71 - .L_70)
.L_70:
        /*000c*/ 	.word	0x00000000
        /*0010*/ 	.short	0x0006
        /*0012*/ 	.short	0x0024
        /*0014*/ 	.byte	0x00, 0xf0, 0x11, 0x00


	//----- nvinfo : EIATTR_KPARAM_INFO
	.align		4
.L_71:
        /*0018*/ 	.byte	0x04, 0x17
        /*001a*/ 	.short	(.L_73 - .L_72)
.L_72:
        /*001c*/ 	.word	0x00000000
        /*0020*/ 	.short	0x0005
        /*0022*/ 	.short	0x0020
        /*0024*/ 	.byte	0x00, 0xf0, 0x11, 0x00


	//----- nvinfo : EIATTR_KPARAM_INFO
	.align		4
.L_73:
        /*0028*/ 	.byte	0x04, 0x17
        /*002a*/ 	.short	(.L_75 - .L_74)
.L_74:
        /*002c*/ 	.word	0x00000000
        /*0030*/ 	.short	0x0004
        /*0032*/ 	.short	0x001c
        /*0034*/ 	.byte	0x00, 0xf0, 0x11, 0x00


	//----- nvinfo : EIATTR_KPARAM_INFO
	.align		4
.L_75:
        /*0038*/ 	.byte	0x04, 0x17
        /*003a*/ 	.short	(.L_77 - .L_76)
.L_76:
        /*003c*/ 	.word	0x00000000
        /*0040*/ 	.short	0x0003
        /*0042*/ 	.short	0x0018
        /*0044*/ 	.byte	0x00, 0xf0, 0x11, 0x00


	//----- nvinfo : EIATTR_KPARAM_INFO
	.align		4
.L_77:
        /*0048*/ 	.byte	0x04, 0x17
        /*004a*/ 	.short	(.L_79 - .L_78)
.L_78:
        /*004c*/ 	.word	0x00000000
        /*0050*/ 	.short	0x0002
        /*0052*/ 	.short	0x0010
        /*0054*/ 	.byte	0x00, 0xf5, 0x21, 0x00


	//----- nvinfo : EIATTR_KPARAM_INFO
	.align		4
.L_79:
        /*0058*/ 	.byte	0x04, 0x17
        /*005a*/ 	.short	(.L_81 - .L_80)
.L_80:
        /*005c*/ 	.word	0x00000000
        /*0060*/ 	.short	0x0001
        /*0062*/ 	.short	0x0008
        /*0064*/ 	.byte	0x00, 0xf5, 0x21, 0x00


	//----- nvinfo : EIATTR_KPARAM_INFO
	.align		4
.L_81:
        /*0068*/ 	.byte	0x04, 0x17
        /*006a*/ 	.short	(.L_83 - .L_82)
.L_82:
        /*006c*/ 	.word	0x00000000
        /*0070*/ 	.short	0x0000
        /*0072*/ 	.short	0x0000
        /*0074*/ 	.byte	0x00, 0xf5, 0x21, 0x00


	//----- nvinfo : EIATTR_SPARSE_MMA_MASK
	.align		4
.L_83:
        /*0078*/ 	.byte	0x03, 0x50
        /*007a*/ 	.short	0x0000


	//----- nvinfo : EIATTR_MAXREG_COUNT
	.align		4
        /*007c*/ 	.byte	0x03, 0x1b
        /*007e*/ 	.short	0x00ff


	//----- nvinfo : EIATTR_NUM_BARRIERS
	.align		4
        /*0080*/ 	.byte	0x02, 0x4c
        /*0082*/ 	.byte	0x01
	.zero		1


	//----- nvinfo : EIATTR_MERCURY_ISA_VERSION
	.align		4
        /*0084*/ 	.byte	0x03, 0x5f
        /*0086*/ 	.short	0x0101


	//----- nvinfo : EIATTR_VRC_CTA_INIT_COUNT
	.align		4
        /*0088*/ 	.byte	0x02, 0x4a
	.zero		1
	.zero		1


	//----- nvinfo : EIATTR_EXIT_INSTR_OFFSETS
	.align		4
        /*008c*/ 	.byte	0x04, 0x1c
        /*008e*/ 	.short	(.L_85 - .L_84)


	//   ....[0]....
.L_84:
        /*0090*/ 	.word	0x00003a70


	//----- nvinfo : EIATTR_CBANK_PARAM_SIZE
	.align		4
.L_85:
        /*0094*/ 	.byte	0x03, 0x19
        /*0096*/ 	.short	0x0028


	//----- nvinfo : EIATTR_PARAM_CBANK
	.align		4
        /*0098*/ 	.byte	0x04, 0x0a
        /*009a*/ 	.short	(.L_87 - .L_86)
	.align		4
.L_86:
        /*009c*/ 	.word	index@(.nv.constant0._Z24contractTensorPermBackupPdS_S_iiii)
        /*00a0*/ 	.short	0x0380
        /*00a2*/ 	.short	0x0028


	//----- nvinfo : EIATTR_SW_WAR
	.align		4
.L_87:
        /*00a4*/ 	.byte	0x04, 0x36
        /*00a6*/ 	.short	(.L_89 - .L_88)
.L_88:
        /*00a8*/ 	.word	0x00000008
.L_89:


//--------------------- .nv.info._Z18contractTensorPermPdS_S_iiii --------------------------
	.section	.nv.info._Z18contractTensorPermPdS_S_iiii,"",@"SHT_CUDA_INFO"
	.sectionflags	@""
	.align	4


	//----- nvinfo : EIATTR_CUDA_API_VERSION
	.align		4
        /*0000*/ 	.byte	0x04, 0x37
        /*0002*/ 	.short	(.L_91 - .L_90)
.L_90:
        /*0004*/ 	.word	0x00000082


	//----- nvinfo : EIATTR_KPARAM_INFO
	.align		4
.L_91:
        /*0008*/ 	.byte	0x04, 0x17
        /*000a*/ 	.short	(.L_93 - .L_92)
.L_92:
        /*000c*/ 	.word	0x00000000
        /*0010*/ 	.short	0x0006
        /*0012*/ 	.short	0x0024
        /*0014*/ 	.byte	0x00, 0xf0, 0x11, 0x00


	//----- nvinfo : EIATTR_KPARAM_INFO
	.align		4
.L_93:
        /*0018*/ 	.byte	0x04, 0x17
        /*001a*/ 	.short	(.L_95 - .L_94)
.L_94:
        /*001c*/ 	.word	0x00000000
        /*0020*/ 	.short	0x0005
        /*0022*/ 	.short	0x0020
        /*0024*/ 	.byte	0x00, 0xf0, 0x11, 0x00


	//----- nvinfo : EIATTR_KPARAM_INFO
	.align		4
.L_95:
        /*0028*/ 	.byte	0x04, 0x17
        /*002a*/ 	.short	(.L_97 - .L_96)
.L_96:
        /*002c*/ 	.word	0x00000000
        /*0030*/ 	.short	0x0004
        /*0032*/ 	.short	0x001c
        /*0034*/ 	.byte	0x00, 0xf0, 0x11, 0x00


	//----- nvinfo : EIATTR_KPARAM_INFO
	.align		4
.L_97:
        /*0038*/ 	.byte	0x04, 0x17
        /*003a*/ 	.short	(.L_99 - .L_98)
.L_98:
        /*003c*/ 	.word	0x00000000
        /*0040*/ 	.short	0x0003
        /*0042*/ 	.short	0x0018
        /*0044*/ 	.byte	0x00, 0xf0, 0x11, 0x00


	//----- nvinfo : EIATTR_KPARAM_INFO
	.align		4
.L_99:
        /*0048*/ 	.byte	0x04, 0x17
        /*004a*/ 	.short	(.L_101 - .L_100)
.L_100:
        /*004c*/ 	.word	0x00000000
        /*0050*/ 	.short	0x0002
        /*0052*/ 	.short	0x0010
        /*0054*/ 	.byte	0x00, 0xf5, 0x21, 0x00


	//----- nvinfo : EIATTR_KPARAM_INFO
	.align		4
.L_101:
        /*0058*/ 	.byte	0x04, 0x17
        /*005a*/ 	.short	(.L_103 - .L_102)
.L_102:
        /*005c*/ 	.word	0x00000000
        /*0060*/ 	.short	0x0001
        /*0062*/ 	.short	0x0008
        /*0064*/ 	.byte	0x00, 0xf5, 0x21, 0x00


	//----- nvinfo : EIATTR_KPARAM_INFO
	.align		4
.L_103:
        /*0068*/ 	.byte	0x04, 0x17
        /*006a*/ 	.short	(.L_105 - .L_104)
.L_104:
        /*006c*/ 	.word	0x00000000
        /*0070*/ 	.short	0x0000
        /*0072*/ 	.short	0x0000
        /*0074*/ 	.byte	0x00, 0xf5, 0x21, 0x00


	//----- nvinfo : EIATTR_SPARSE_MMA_MASK
	.align		4
.L_105:
        /*0078*/ 	.byte	0x03, 0x50
        /*007a*/ 	.short	0x0000


	//----- nvinfo : EIATTR_MAXREG_COUNT
	.align		4
        /*007c*/ 	.byte	0x03, 0x1b
        /*007e*/ 	.short	0x00ff


	//----- nvinfo : EIATTR_NUM_BARRIERS
	.align		4
        /*0080*/ 	.byte	0x02, 0x4c
        /*0082*/ 	.byte	0x01
	.zero		1


	//----- nvinfo : EIATTR_MERCURY_ISA_VERSION
	.align		4
        /*0084*/ 	.byte	0x03, 0x5f
        /*0086*/ 	.short	0x0101


	//----- nvinfo : EIATTR_VRC_CTA_INIT_COUNT
	.align		4
        /*0088*/ 	.byte	0x02, 0x4a
	.zero		1
	.zero		1


	//----- nvinfo : EIATTR_EXIT_INSTR_OFFSETS
	.align		4
        /*008c*/ 	.byte	0x04, 0x1c
        /*008e*/ 	.short	(.L_107 - .L_106)


	//   ....[0]....
.L_106:
        /*0090*/ 	.word	0x00001180


	//----- nvinfo : EIATTR_CBANK_PARAM_SIZE
	.align		4
.L_107:
        /*0094*/ 	.byte	0x03, 0x19
        /*0096*/ 	.short	0x0028


	//----- nvinfo : EIATTR_PARAM_CBANK
	.align		4
        /*0098*/ 	.byte	0x04, 0x0a
        /*009a*/ 	.short	(.L_109 - .L_108)
	.align		4
.L_108:
        /*009c*/ 	.word	index@(.nv.constant0._Z18contractTensorPermPdS_S_iiii)
        /*00a0*/ 	.short	0x0380
        /*00a2*/ 	.short	0x0028


	//----- nvinfo : EIATTR_SW_WAR
	.align		4
.L_109:
        /*00a4*/ 	.byte	0x04, 0x36
        /*00a6*/ 	.short	(.L_111 - .L_110)
.L_110:
        /*00a8*/ 	.word	0x00000008
.L_111:


//--------------------- .nv.callgraph             --------------------------
	.section	.nv.callgraph,"",@"SHT_CUDA_CALLGRAPH"
	.align	4
	.sectionentsize	8
	.align		4
        /*0000*/ 	.word	0x00000000
	.align		4
        /*0004*/ 	.word	0xffffffff
	.align		4
        /*0008*/ 	.word	0x00000000
	.align		4
        /*000c*/ 	.word	0xfffffffe
	.align		4
        /*0010*/ 	.word	0x00000000
	.align		4
        /*0014*/ 	.word	0xfffffffd
	.align		4
        /*0018*/ 	.word	0x00000000
	.align		4
        /*001c*/ 	.word	0xfffffffc


//--------------------- .text._Z25contractTensorPermBackup3PdS_S_iiii --------------------------
	.section	.text._Z25contractTensorPermBackup3PdS_S_iiii,"ax",@progbits
	.align	128
        .global         _Z25contractTensorPermBackup3PdS_S_iiii
        .type           _Z25contractTensorPermBackup3PdS_S_iiii,@function
        .size           _Z25contractTensorPermBackup3PdS_S_iiii,(.L_x_15 - _Z25contractTensorPermBackup3PdS_S_iiii)
        .other          _Z25contractTensorPermBackup3PdS_S_iiii,@"STO_CUDA_ENTRY STV_DEFAULT"
_Z25contractTensorPermBackup3PdS_S_iiii:
.text._Z25contractTensorPermBackup3PdS_S_iiii:
[----:B------:R-:W-:Y:S01]  /*0000*/  LDC R1, c[0x0][0x37c] ;  /* 0x0000df00ff017b82 */ /* 0x000fe20000000800 */
[----:B------:R-:W0:Y:S07]  /*0010*/  S2R R4, SR_TID.Y ;  /* 0x0000000000047919 */ /* 0x000e2e0000002200 */
[----:B------:R-:W1:Y:S01]  /*0020*/  LDC R0, c[0x0][0x360] ;  /* 0x0000d800ff007b82 */ /* 0x000e620000000800 */
[----:B------:R-:W2:Y:S01]  /*0030*/  LDCU.64 UR8, c[0x0][0x3a0] ;  /* 0x00007400ff0877ac */ /* 0x000ea20008000a00 */
[----:B------:R-:W-:Y:S01]  /*0040*/  CS2R R34, SRZ ;  /* 0x0000000000227805 */ /* 0x000fe2000001ff00 */
[----:B------:R-:W3:Y:S01]  /*0050*/  S2R R6, SR_TID.Z ;  /* 0x0000000000067919 */ /* 0x000ee20000002300 */
[----:B------:R-:W-:Y:S01]  /*0060*/  CS2R R32, SRZ ;  /* 0x0000000000207805 */ /* 0x000fe2000001ff00 */
[----:B------:R-:W4:Y:S01]  /*0070*/  LDCU UR7, c[0x0][0x398] ;  /* 0x00007300ff0777ac */ /* 0x000f220008000800 */
[----:B------:R-:W-:Y:S01]  /*0080*/  CS2R R30, SRZ ;  /* 0x00000000001e7805 */ /* 0x000fe2000001ff00 */
[----:B------:R-:W1:Y:S01]  /*0090*/  S2R R53, SR_TID.X ;  /* 0x0000000000357919 */ /* 0x000e620000002100 */
[----:B------:R-:W0:Y:S01]  /*00a0*/  S2UR UR5, SR_CTAID.Y ;  /* 0x00000000000579c3 */ /* 0x000e220000002600 */
[----:B------:R-:W-:-:S02]  /*00b0*/  CS2R R28, SRZ ;  /* 0x00000000001c7805 */ /* 0x000fc4000001ff00 */
[----:B------:R-:W-:Y:S02]  /*00c0*/  CS2R R26, SRZ ;  /* 0x00000000001a7805 */ /* 0x000fe4000001ff00 */
[----:B------:R-:W-:Y:S02]  /*00d0*/  CS2R R24, SRZ ;  /* 0x0000000000187805 */ /* 0x000fe4000001ff00 */
[----:B------:R-:W-:Y:S02]  /*00e0*/  CS2R R22, SRZ ;  /* 0x0000000000167805 */ /* 0x000fe4000001ff00 */
[----:B------:R-:W-:Y:S02]  /*00f0*/  CS2R R20, SRZ ;  /* 0x0000000000147805 */ /* 0x000fe4000001ff00 */
[----:B------:R-:W-:Y:S02]  /*0100*/  CS2R R18, SRZ ;  /* 0x0000000000127805 */ /* 0x000fe4000001ff00 */
[----:B------:R-:W-:Y:S01]  /*0110*/  CS2R R16, SRZ ;  /* 0x0000000000107805 */ /* 0x000fe2000001ff00 */
[----:B------:R-:W0:Y:S01]  /*0120*/  LDC R5, c[0x0][0x364] ;  /* 0x0000d900ff057b82 */ /* 0x000e220000000800 */
[----:B------:R-:W-:-:S02]  /*0130*/  CS2R R14, SRZ ;  /* 0x00000000000e7805 */ /* 0x000fc4000001ff00 */
[----:B------:R-:W-:Y:S01]  /*0140*/  CS2R R12, SRZ ;  /* 0x00000000000c7805 */ /* 0x000fe2000001ff00 */
[----:B--2---:R-:W-:Y:S01]  /*0150*/  UISETP.GE.AND UP0, UPT, UR9, 0x1, UPT ;  /* 0x000000010900788c */ /* 0x004fe2000bf06270 */
[----:B------:R-:W-:-:S03]  /*0160*/  CS2R R10, SRZ ;  /* 0x00000000000a7805 */ /* 0x000fc6000001ff00 */
[----:B------:R-:W3:Y:S08]  /*0170*/  S2UR UR6, SR_CTAID.Z ;  /* 0x00000000000679c3 */ /* 0x000ef00000002700 */
[----:B------:R-:W3:Y:S08]  /*0180*/  LDC R7, c[0x0][0x368] ;  /* 0x0000da00ff077b82 */ /* 0x000ef00000000800 */
[----:B------:R-:W1:Y:S01]  /*0190*/  S2UR UR4, SR_CTAID.X ;  /* 0x00000000000479c3 */ /* 0x000e620000002500 */
[----:B0-----:R-:W-:-:S05]  /*01a0*/  IMAD R4, R5, UR5, R4 ;  /* 0x0000000505047c24 */ /* 0x001fca000f8e0204 */
[----:B------:R-:W-:Y:S02]  /*01b0*/  SHF.L.U32 R4, R4, 0x4, RZ ;  /* 0x0000000404047819 */ /* 0x000fe400000006ff */
[----:B------:R-:W0:Y:S08]  /*01c0*/  LDC.64 R36, c[0x0][0x388] ;  /* 0x0000e200ff247b82 */ /* 0x000e300000000a00 */
[----:B------:R-:W2:Y:S01]  /*01d0*/  LDC.64 R2, c[0x0][0x380] ;  /* 0x0000e000ff027b82 */ /* 0x000ea20000000a00 */
[----:B---3--:R-:W-:-:S02]  /*01e0*/  IMAD R5, R7, UR6, R6 ;  /* 0x0000000607057c24 */ /* 0x008fc4000f8e0206 */
[----:B------:R-:W-:Y:S02]  /*01f0*/  IMAD R7, R4, UR9, RZ ;  /* 0x0000000904077c24 */ /* 0x000fe4000f8e02ff */
[----:B------:R-:W-:Y:S02]  /*0200*/  IMAD R9, R5, UR8, R4 ;  /* 0x0000000805097c24 */ /* 0x000fe4000f8e0204 */
[----:B-1----:R-:W-:-:S04]  /*0210*/  IMAD R0, R0, UR4, R53 ;  /* 0x0000000400007c24 */ /* 0x002fc8000f8e0235 */
[--C-:B----4-:R-:W-:Y:S02]  /*0220*/  IMAD R6, R5, UR7, R0.reuse ;  /* 0x0000000705067c24 */ /* 0x110fe4000f8e0200 */
[----:B------:R-:W-:Y:S01]  /*0230*/  IMAD R0, R9, UR7, R0 ;  /* 0x0000000709007c24 */ /* 0x000fe2000f8e0200 */
[----:B------:R-:W-:Y:S01]  /*0240*/  CS2R R8, SRZ ;  /* 0x0000000000087805 */ /* 0x000fe2000001ff00 */
[----:B------:R-:W-:Y:S01]  /*0250*/  IMAD R5, R6, UR9, RZ ;  /* 0x0000000906057c24 */ /* 0x000fe2000f8e02ff */
[----:B------:R-:W1:Y:S01]  /*0260*/  LDCU.64 UR6, c[0x0][0x358] ;  /* 0x00006b00ff0677ac */ /* 0x000e620008000a00 */
[----:B0-----:R-:W-:Y:S01]  /*0270*/  IMAD.WIDE R36, R7, 0x8, R36 ;  /* 0x0000000807247825 */ /* 0x001fe200078e0224 */
[----:B------:R-:W-:-:S03]  /*0280*/  CS2R R6, SRZ ;  /* 0x0000000000067805 */ /* 0x000fc6000001ff00 */
[----:B--2---:R-:W-:Y:S01]  /*0290*/  IMAD.WIDE R2, R5, 0x8, R2 ;  /* 0x0000000805027825 */ /* 0x004fe200078e0202 */
[----:B------:R-:W-:Y:S01]  /*02a0*/  CS2R R4, SRZ ;  /* 0x0000000000047805 */ /* 0x000fe2000001ff00 */
[----:B-1----:R-:W-:Y:S06]  /*02b0*/  BRA.U !UP0, `(.L_x_0) ;  /* 0x0000000908647547 */ /* 0x002fec000b800000 */
[----:B------:R-:W0:Y:S01]  /*02c0*/  S2UR UR5, SR_CgaCtaId ;  /* 0x00000000000579c3 */ /* 0x000e220000008800 */
[----:B------:R-:W-:Y:S01]  /*02d0*/  UMOV UR4, 0x400 ;  /* 0x0000040000047882 */ /* 0x000fe20000000000 */
[----:B------:R-:W-:Y:S01]  /*02e0*/  CS2R R34, SRZ ;  /* 0x0000000000227805 */ /* 0x000fe2000001ff00 */
[----:B0-----:R-:W-:-:S06]  /*02f0*/  ULEA UR4, UR5, UR4, 0x18 ;  /* 0x0000000405047291 */ /* 0x001fcc000f8ec0ff */
[----:B------:R-:W-:Y:S01]  /*0300*/  LEA R53, R53, UR4, 0x3 ;  /* 0x0000000435357c11 */ /* 0x000fe2000f8e18ff */
[----:B------:R-:W-:-:S06]  /*0310*/  UMOV UR4, URZ ;  /* 0x000000ff00047c82 */ /* 0x000fcc0008000000 */
.L_x_2:
[----:B------:R-:W0:Y:S01]  /*0320*/  S2R R42, SR_TID.Y ;  /* 0x00000000002a7919 */ /* 0x000e220000002200 */
[----:B------:R-:W1:Y:S01]  /*0330*/  LDC R52, c[0x0][0x3a4] ;  /* 0x0000e900ff347b82 */ /* 0x000e620000000800 */
[----:B0-----:R-:W-:-:S05]  /*0340*/  SHF.L.U32 R49, R42, 0x4, RZ ;  /* 0x000000042a317819 */ /* 0x001fca00000006ff */
[----:B------:R-:W-:-:S05]  /*0350*/  IMAD.WIDE.U32 R48, R49, 0x8, R2 ;  /* 0x0000000831307825 */ /* 0x000fca00078e0002 */
[----:B------:R-:W2:Y:S04]  /*0360*/  LDG.E.64 R38, desc[UR6][R48.64+0x8] ;  /* 0x0000080630267981 */ /* 0x000ea8000c1e1b00 */
[----:B------:R-:W3:Y:S01]  /*0370*/  LDG.E.64 R40, desc[UR6][R48.64+0x10] ;  /* 0x0000100630287981 */ /* 0x000ee2000c1e1b00 */
[----:B------:R-:W-:-:S03]  /*0380*/  LEA R51, R42, R53, 0xc ;  /* 0x000000352a337211 */ /* 0x000fc600078e60ff */
[----:B------:R-:W4:Y:S04]  /*0390*/  LDG.E.64 R44, desc[UR6][R48.64] ;  /* 0x00000006302c7981 */ /* 0x000f28000c1e1b00 */
[----:B------:R-:W5:Y:S04]  /*03a0*/  LDG.E.64 R42, desc[UR6][R48.64+0x18] ;  /* 0x00001806302a7981 */ /* 0x000f68000c1e1b00 */
[----:B------:R-:W5:Y:S04]  /*03b0*/  LDG.E.64 R46, desc[UR6][R48.64+0x20] ;  /* 0x00002006302e7981 */ /* 0x000f68000c1e1b00 */
[----:B--2---:R0:W-:Y:S04]  /*03c0*/  STS.64 [R51+0x100], R38 ;  /* 0x0001002633007388 */ /* 0x0041e80000000a00 */
[----:B---3--:R2:W-:Y:S04]  /*03d0*/  STS.64 [R51+0x200], R40 ;  /* 0x0002002833007388 */ /* 0x0085e80000000a00 */
[----:B0-----:R-:W3:Y:S04]  /*03e0*/  LDG.E.64 R38, desc[UR6][R48.64+0x28] ;  /* 0x0000280630267981 */ /* 0x001ee8000c1e1b00 */
[----:B--2---:R-:W2:Y:S04]  /*03f0*/  LDG.E.64 R40, desc[UR6][R48.64+0x30] ;  /* 0x0000300630287981 */ /* 0x004ea8000c1e1b00 */
[----:B----4-:R0:W-:Y:S04]  /*0400*/  STS.64 [R51], R44 ;  /* 0x0000002c33007388 */ /* 0x0101e80000000a00 */
[----:B-----5:R4:W-:Y:S04]  /*0410*/  STS.64 [R51+0x300], R42 ;  /* 0x0003002a33007388 */ /* 0x0209e80000000a00 */
[----:B0-----:R-:W5:Y:S04]  /*0420*/  LDG.E.64 R44, desc[UR6][R48.64+0x38] ;  /* 0x00003806302c7981 */ /* 0x001f68000c1e1b00 */
[----:B----4-:R-:W4:Y:S04]  /*0430*/  LDG.E.64 R42, desc[UR6][R48.64+0x40] ;  /* 0x00004006302a7981 */ /* 0x010f28000c1e1b00 */
[----:B---3--:R0:W-:Y:S04]  /*0440*/  STS.64 [R51+0x500], R38 ;  /* 0x0005002633007388 */ /* 0x0081e80000000a00 */
[----:B--2---:R2:W-:Y:S04]  /*0450*/  STS.64 [R51+0x600], R40 ;  /* 0x0006002833007388 */ /* 0x0045e80000000a00 */
[----:B0-----:R-:W3:Y:S04]  /*0460*/  LDG.E.64 R38, desc[UR6][R48.64+0x48] ;  /* 0x0000480630267981 */ /* 0x001ee8000c1e1b00 */
[----:B--2---:R-:W2:Y:S04]  /*0470*/  LDG.E.64 R40, desc[UR6][R48.64+0x50] ;  /* 0x0000500630287981 */ /* 0x004ea8000c1e1b00 */
[----:B------:R0:W-:Y:S04]  /*0480*/  STS.64 [R51+0x400], R46 ;  /* 0x0004002e33007388 */ /* 0x0001e80000000a00 */
[----:B-----5:R5:W-:Y:S04]  /*0490*/  STS.64 [R51+0x700], R44 ;  /* 0x0007002c33007388 */ /* 0x020be80000000a00 */
[----:B----4-:R4:W-:Y:S04]  /*04a0*/  STS.64 [R51+0x800], R42 ;  /* 0x0008002a33007388 */ /* 0x0109e80000000a00 */
[----:B0-----:R-:W2:Y:S04]  /*04b0*/  LDG.E.64 R46, desc[UR6][R48.64+0x58] ;  /* 0x00005806302e7981 */ /* 0x001ea8000c1e1b00 */
[----:B-----5:R-:W5:Y:S04]  /*04c0*/  LDG.E.64 R44, desc[UR6][R48.64+0x78] ;  /* 0x00007806302c7981 */ /* 0x020f68000c1e1b00 */
[----:B----4-:R-:W4:Y:S04]  /*04d0*/  LDG.E.64 R42, desc[UR6][R48.64+0x70] ;  /* 0x00007006302a7981 */ /* 0x010f28000c1e1b00 */
[----:B---3--:R0:W-:Y:S04]  /*04e0*/  STS.64 [R51+0x900], R38 ;  /* 0x0009002633007388 */ /* 0x0081e80000000a00 */
[----:B--2---:R2:W-:Y:S04]  /*04f0*/  STS.64 [R51+0xa00], R40 ;  /* 0x000a002833007388 */ /* 0x0045e80000000a00 */
[----:B0-----:R-:W3:Y:S04]  /*0500*/  LDG.E.64 R38, desc[UR6][R48.64+0x60] ;  /* 0x0000600630267981 */ /* 0x001ee8000c1e1b00 */
[----:B--2---:R-:W2:Y:S04]  /*0510*/  LDG.E.64 R40, desc[UR6][R48.64+0x68] ;  /* 0x0000680630287981 */ /* 0x004ea8000c1e1b00 */
[----:B------:R0:W-:Y:S04]  /*0520*/  STS.64 [R51+0xb00], R46 ;  /* 0x000b002e33007388 */ /* 0x0001e80000000a00 */
[----:B-----5:R0:W-:Y:S04]  /*0530*/  STS.64 [R51+0xf00], R44 ;  /* 0x000f002c33007388 */ /* 0x0201e80000000a00 */
[----:B----4-:R0:W-:Y:S01]  /*0540*/  STS.64 [R51+0xe00], R42 ;  /* 0x000e002a33007388 */ /* 0x0101e20000000a00 */
[----:B------:R-:W-:Y:S01]  /*0550*/  UIADD3 UR4, UPT, UPT, UR4, 0x20, URZ ;  /* 0x0000002004047890 */ /* 0x000fe2000fffe0ff */
[----:B------:R-:W-:-:S05]  /*0560*/  UMOV UR5, 0x100 ;  /* 0x0000010000057882 */ /* 0x000fca0000000000 */
[----:B-1----:R-:W-:Y:S01]  /*0570*/  ISETP.LE.AND P0, PT, R52, UR4, PT ;  /* 0x0000000434007c0c */ /* 0x002fe2000bf03270 */
[----:B---3--:R0:W-:Y:S04]  /*0580*/  STS.64 [R51+0xc00], R38 ;  /* 0x000c002633007388 */ /* 0x0081e80000000a00 */
[----:B--2---:R0:W-:Y:S01]  /*0590*/  STS.64 [R51+0xd00], R40 ;  /* 0x000d002833007388 */ /* 0x0041e20000000a00 */
[----:B------:R-:W-:Y:S07]  /*05a0*/  BAR.SYNC.DEFER_BLOCKING 0x0 ;  /* 0x0000000000007b1d */ /* 0x000fee0000010000 */
.L_x_1:
[----:B0-----:R-:W-:Y:S01]  /*05b0*/  IADD3 R42, P1, PT, R36, 0x8, RZ ;  /* 0x00000008242a7810 */ /* 0x001fe20007f3e0ff */
[----:B------:R-:W0:Y:S03]  /*05c0*/  LDS.64 R38, [R53+UR5+-0x100] ;  /* 0xffff000535267984 */ /* 0x000e260008000a00 */
[----:B------:R-:W-:-:S03]  /*05d0*/  IADD3.X R43, PT, PT, RZ, R37, RZ, P1, !PT ;  /* 0x00000025ff2b7210 */ /* 0x000fc60000ffe4ff */
[----:B------:R-:W-:-:S05]  /*05e0*/  IMAD.WIDE.U32 R48, R52, 0x8, R42 ;  /* 0x0000000834307825 */ /* 0x000fca00078e002a */
[----:B------:R-:W0:Y:S01]  /*05f0*/  LDG.E.64 R40, desc[UR6][R48.64+-0x8] ;  /* 0xfffff80630287981 */ /* 0x000e22000c1e1b00 */
[----:B------:R-:W-:-:S03]  /*0600*/  SHF.L.U32 R51, R52, 0x1, RZ ;  /* 0x0000000134337819 */ /* 0x000fc600000006ff */
[----:B------:R-:W2:Y:S02]  /*0610*/  LDG.E.64 R44, desc[UR6][R48.64] ;  /* 0x00000006302c7981 */ /* 0x000ea4000c1e1b00 */
[----:B------:R-:W-:-:S05]  /*0620*/  IMAD.WIDE.U32 R50, R51, 0x8, R42 ;  /* 0x0000000833327825 */ /* 0x000fca00078e002a */
[----:B------:R-:W3:Y:S01]  /*0630*/  LDG.E.64 R46, desc[UR6][R50.64+-0x8] ;  /* 0xfffff806322e7981 */ /* 0x000ee2000c1e1b00 */
[----:B0-----:R-:W-:-:S03]  /*0640*/  DFMA R6, R38, R40, R6 ;  /* 0x000000282606722b */ /* 0x001fc60000000006 */
[----:B------:R-:W2:Y:S01]  /*0650*/  LDS.64 R40, [R53+UR5] ;  /* 0x0000000535287984 */ /* 0x000ea20008000a00 */
[----:B---3--:R-:W-:-:S03]  /*0660*/  DFMA R46, R38, R46, R8 ;  /* 0x0000002e262e722b */ /* 0x008fc60000000008 */
[----:B------:R-:W3:Y:S01]  /*0670*/  LDG.E.64 R8, desc[UR6][R50.64] ;  /* 0x0000000632087981 */ /* 0x000ee2000c1e1b00 */
[----:B--2---:R-:W-:Y:S01]  /*0680*/  DFMA R6, R40, R44, R6 ;  /* 0x0000002c2806722b */ /* 0x004fe20000000006 */
[----:B------:R-:W-:-:S05]  /*0690*/  LEA R45, R52, R52, 0x1 ;  /* 0x00000034342d7211 */ /* 0x000fca00078e08ff */
[----:B------:R-:W-:-:S05]  /*06a0*/  IMAD.WIDE.U32 R44, R45, 0x8, R42 ;  /* 0x000000082d2c7825 */ /* 0x000fca00078e002a */
[----:B------:R-:W2:Y:S01]  /*06b0*/  LDG.E.64 R48, desc[UR6][R44.64+-0x8] ;  /* 0xfffff8062c307981 */ /* 0x000ea2000c1e1b00 */
[----:B---3--:R-:W-:Y:S02]  /*06c0*/  DFMA R8, R40, R8, R46 ;  /* 0x000000082808722b */ /* 0x008fe4000000002e */
[----:B--2---:R-:W-:Y:S01]  /*06d0*/  DFMA R48, R38, R48, R10 ;  /* 0x000000302630722b */ /* 0x004fe2000000000a */
[----:B------:R-:W-:-:S05]  /*06e0*/  SHF.L.U32 R11, R52, 0x2, RZ ;  /* 0x00000002340b7819 */ /* 0x000fca00000006ff */
[----:B------:R-:W-:Y:S02]  /*06f0*/  IMAD.WIDE.U32 R50, R11, 0x8, R42 ;  /* 0x000000080b327825 */ /* 0x000fe400078e002a */
[----:B------:R-:W2:Y:S04]  /*0700*/  LDG.E.64 R10, desc[UR6][R44.64] ;  /* 0x000000062c0a7981 */ /* 0x000ea8000c1e1b00 */
[----:B------:R-:W3:Y:S04]  /*0710*/  LDG.E.64 R46, desc[UR6][R50.64+-0x8] ;  /* 0xfffff806322e7981 */ /* 0x000ee8000c1e1b00 */
[----:B------:R0:W4:Y:S01]  /*0720*/  LDG.E.64 R44, desc[UR6][R50.64] ;  /* 0x00000006322c7981 */ /* 0x000122000c1e1b00 */
[----:B--2---:R-:W-:-:S02]  /*0730*/  DFMA R10, R40, R10, R48 ;  /* 0x0000000a280a722b */ /* 0x004fc40000000030 */
[----:B---3--:R-:W-:Y:S01]  /*0740*/  DFMA R12, R38, R46, R12 ;  /* 0x0000002e260c722b */ /* 0x008fe2000000000c */
[C---:B------:R-:W-:Y:S01]  /*0750*/  LEA R47, R52.reuse, R52, 0x2 ;  /* 0x00000034342f7211 */ /* 0x040fe200078e10ff */
[----:B------:R-:W-:-:S04]  /*0760*/  IMAD R49, R52, 0x6, RZ ;  /* 0x0000000634317824 */ /* 0x000fc800078e02ff */
[----:B0-----:R-:W-:-:S04]  /*0770*/  IMAD.WIDE.U32 R50, R47, 0x8, R42 ;  /* 0x000000082f327825 */ /* 0x001fc800078e002a */
[----:B------:R-:W-:Y:S02]  /*0780*/  IMAD.WIDE.U32 R42, R49, 0x8, R42 ;  /* 0x00000008312a7825 */ /* 0x000fe400078e002a */
[----:B------:R-:W2:Y:S04]  /*0790*/  LDG.E.64 R48, desc[UR6][R50.64+-0x8] ;  /* 0xfffff80632307981 */ /* 0x000ea8000c1e1b00 */
[----:B------:R-:W3:Y:S01]  /*07a0*/  LDG.E.64 R46, desc[UR6][R42.64+-0x8] ;  /* 0xfffff8062a2e7981 */ /* 0x000ee2000c1e1b00 */
[----:B----4-:R-:W-:-:S03]  /*07b0*/  DFMA R12, R40, R44, R12 ;  /* 0x0000002c280c722b */ /* 0x010fc6000000000c */
[----:B------:R0:W4:Y:S04]  /*07c0*/  LDG.E.64 R44, desc[UR6][R50.64] ;  /* 0x00000006322c7981 */ /* 0x000128000c1e1b00 */
[----:B------:R-:W5:Y:S01]  /*07d0*/  LDG.E.64 R42, desc[UR6][R42.64] ;  /* 0x000000062a2a7981 */ /* 0x000f62000c1e1b00 */
[C---:B---3--:R-:W-:Y:S01]  /*07e0*/  DFMA R16, R38.reuse, R46, R16 ;  /* 0x0000002e2610722b */ /* 0x048fe20000000010 */
[----:B------:R-:W-:Y:S01]  /*07f0*/  SHF.L.U32 R47, R52, 0x3, RZ ;  /* 0x00000003342f7819 */ /* 0x000fe200000006ff */
[----:B--2---:R-:W-:-:S04]  /*0800*/  DFMA R14, R38, R48, R14 ;  /* 0x00000030260e722b */ /* 0x004fc8000000000e */
[----:B0-----:R-:W-:-:S05]  /*0810*/  IMAD.WIDE.U32 R50, R47, 0x8, R36 ;  /* 0x000000082f327825 */ /* 0x001fca00078e0024 */
[----:B------:R-:W2:Y:S01]  /*0820*/  LDG.E.64 R46, desc[UR6][R50.64] ;  /* 0x00000006322e7981 */ /* 0x000ea2000c1e1b00 */
[C---:B----4-:R-:W-:Y:S01]  /*0830*/  DFMA R14, R40.reuse, R44, R14 ;  /* 0x0000002c280e722b */ /* 0x050fe2000000000e */
[----:B------:R-:W-:Y:S01]  /*0840*/  LEA R45, R52, -R52, 0x3 ;  /* 0x80000034342d7211 */ /* 0x000fe200078e18ff */
[----:B-----5:R-:W-:Y:S01]  /*0850*/  DFMA R16, R40, R42, R16 ;  /* 0x0000002a2810722b */ /* 0x020fe20000000010 */
[----:B------:R-:W3:Y:S03]  /*0860*/  LDG.E.64 R42, desc[UR6][R50.64+0x8] ;  /* 0x00000806322a7981 */ /* 0x000ee6000c1e1b00 */
[----:B------:R-:W-:-:S05]  /*0870*/  IMAD.WIDE.U32 R44, R45, 0x8, R36 ;  /* 0x000000082d2c7825 */ /* 0x000fca00078e0024 */
[----:B------:R-:W4:Y:S04]  /*0880*/  LDG.E.64 R48, desc[UR6][R44.64] ;  /* 0x000000062c307981 */ /* 0x000f28000c1e1b00 */
[----:B------:R-:W5:Y:S01]  /*0890*/  LDG.E.64 R44, desc[UR6][R44.64+0x8] ;  /* 0x000008062c2c7981 */ /* 0x000f62000c1e1b00 */
[----:B--2---:R-:W-:Y:S01]  /*08a0*/  DFMA R20, R38, R46, R20 ;  /* 0x0000002e2614722b */ /* 0x004fe20000000014 */
[----:B------:R-:W-:-:S07]  /*08b0*/  LEA R47, R52, R52, 0x3 ;  /* 0x00000034342f7211 */ /* 0x000fce00078e18ff */
[----:B---3--:R-:W-:Y:S01]  /*08c0*/  DFMA R20, R40, R42, R20 ;  /* 0x0000002a2814722b */ /* 0x008fe20000000014 */
[----:B------:R-:W-:Y:S02]  /*08d0*/  IMAD R43, R52, 0xa, RZ ;  /* 0x0000000a342b7824 */ /* 0x000fe400078e02ff */
[----:B------:R-:W-:Y:S01]  /*08e0*/  IMAD.WIDE.U32 R50, R47, 0x8, R36 ;  /* 0x000000082f327825 */ /* 0x000fe200078e0024 */
[----:B----4-:R-:W-:-:S03]  /*08f0*/  DFMA R18, R38, R48, R18 ;  /* 0x000000302612722b */ /* 0x010fc60000000012 */
[----:B------:R-:W-:Y:S01]  /*0900*/  IMAD.WIDE.U32 R42, R43, 0x8, R36 ;  /* 0x000000082b2a7825 */ /* 0x000fe200078e0024 */
[----:B------:R-:W2:Y:S04]  /*0910*/  LDG.E.64 R48, desc[UR6][R50.64] ;  /* 0x0000000632307981 */ /* 0x000ea8000c1e1b00 */
[----:B------:R-:W3:Y:S01]  /*0920*/  LDG.E.64 R46, desc[UR6][R42.64] ;  /* 0x000000062a2e7981 */ /* 0x000ee2000c1e1b00 */
[----:B-----5:R-:W-:-:S03]  /*0930*/  DFMA R18, R40, R44, R18 ;  /* 0x0000002c2812722b */ /* 0x020fc60000000012 */
[----:B------:R-:W4:Y:S04]  /*0940*/  LDG.E.64 R44, desc[UR6][R50.64+0x8] ;  /* 0x00000806322c7981 */ /* 0x000f28000c1e1b00 */
[----:B------:R-:W5:Y:S01]  /*0950*/  LDG.E.64 R42, desc[UR6][R42.64+0x8] ;  /* 0x000008062a2a7981 */ /* 0x000f62000c1e1b00 */
[C---:B--2---:R-:W-:Y:S02]  /*0960*/  DFMA R22, R38.reuse, R48, R22 ;  /* 0x000000302616722b */ /* 0x044fe40000000016 */
[----:B---3--:R-:W-:Y:S01]  /*0970*/  DFMA R24, R38, R46, R24 ;  /* 0x0000002e2618722b */ /* 0x008fe20000000018 */
[----:B------:R-:W-:-:S05]  /*0980*/  IMAD R47, R52, 0xc, RZ ;  /* 0x0000000c342f7824 */ /* 0x000fca00078e02ff */
[----:B----4-:R-:W-:Y:S01]  /*0990*/  DFMA R22, R40, R44, R22 ;  /* 0x0000002c2816722b */ /* 0x010fe20000000016 */
[----:B------:R-:W-:-:S04]  /*09a0*/  IMAD.WIDE.U32 R50, R47, 0x8, R36 ;  /* 0x000000082f327825 */ /* 0x000fc800078e0024 */
[C---:B------:R-:W-:Y:S01]  /*09b0*/  IMAD R45, R52.reuse, 0xb, RZ ;  /* 0x0000000b342d7824 */ /* 0x040fe200078e02ff */
[----:B------:R-:W2:Y:S03]  /*09c0*/  LDG.E.64 R46, desc[UR6][R50.64] ;  /* 0x00000006322e7981 */ /* 0x000ea6000c1e1b00 */
[----:B------:R-:W-:Y:S01]  /*09d0*/  IMAD.WIDE.U32 R44, R45, 0x8, R36 ;  /* 0x000000082d2c7825 */ /* 0x000fe200078e0024 */
[----:B-----5:R-:W-:Y:S01]  /*09e0*/  DFMA R24, R40, R42, R24 ;  /* 0x0000002a2818722b */ /* 0x020fe20000000018 */
[----:B------:R-:W3:Y:S04]  /*09f0*/  LDG.E.64 R42, desc[UR6][R50.64+0x8] ;  /* 0x00000806322a7981 */ /* 0x000ee8000c1e1b00 */
[----:B------:R-:W4:Y:S04]  /*0a00*/  LDG.E.64 R48, desc[UR6][R44.64] ;  /* 0x000000062c307981 */ /* 0x000f28000c1e1b00 */
[----:B------:R-:W5:Y:S04]  /*0a10*/  LDG.E.64 R50, desc[UR6][R36.64] ;  /* 0x0000000624327981 */ /* 0x000f68000c1e1b00 */
[----:B------:R-:W5:Y:S01]  /*0a20*/  LDG.E.64 R44, desc[UR6][R44.64+0x8] ;  /* 0x000008062c2c7981 */ /* 0x000f62000c1e1b00 */
[----:B--2---:R-:W-:Y:S01]  /*0a30*/  DFMA R28, R38, R46, R28 ;  /* 0x0000002e261c722b */ /* 0x004fe2000000001c */
[----:B------:R-:W-:-:S04]  /*0a40*/  IMAD R47, R52, 0xd, RZ ;  /* 0x0000000d342f7824 */ /* 0x000fc800078e02ff */
[--C-:B------:R-:W-:Y:S01]  /*0a50*/  IMAD.WIDE.U32 R46, R47, 0x8, R36.reuse ;  /* 0x000000082f2e7825 */ /* 0x100fe200078e0024 */
[----:B----4-:R-:W-:Y:S02]  /*0a60*/  DFMA R26, R38, R48, R26 ;  /* 0x00000030261a722b */ /* 0x010fe4000000001a */
[C---:B---3--:R-:W-:Y:S01]  /*0a70*/  DFMA R28, R40.reuse, R42, R28 ;  /* 0x0000002a281c722b */ /* 0x048fe2000000001c */
[----:B------:R-:W-:Y:S01]  /*0a80*/  IMAD R49, R52, 0xe, RZ ;  /* 0x0000000e34317824 */ /* 0x000fe200078e02ff */
[----:B------:R-:W2:Y:S04]  /*0a90*/  LDG.E.64 R42, desc[UR6][R46.64] ;  /* 0x000000062e2a7981 */ /* 0x000ea8000c1e1b00 */
[----:B-----5:R-:W-:Y:S01]  /*0aa0*/  DFMA R26, R40, R44, R26 ;  /* 0x0000002c281a722b */ /* 0x020fe2000000001a */
[----:B------:R-:W-:Y:S01]  /*0ab0*/  IMAD.WIDE.U32 R44, R49, 0x8, R36 ;  /* 0x00000008312c7825 */ /* 0x000fe200078e0024 */
[----:B------:R-:W3:Y:S04]  /*0ac0*/  LDG.E.64 R46, desc[UR6][R46.64+0x8] ;  /* 0x000008062e2e7981 */ /* 0x000ee8000c1e1b00 */
[----:B------:R-:W4:Y:S01]  /*0ad0*/  LDG.E.64 R48, desc[UR6][R44.64] ;  /* 0x000000062c307981 */ /* 0x000f22000c1e1b00 */
[----:B------:R-:W-:-:S03]  /*0ae0*/  DFMA R4, R38, R50, R4 ;  /* 0x000000322604722b */ /* 0x000fc60000000004 */
[----:B------:R-:W5:Y:S01]  /*0af0*/  LDG.E.64 R50, desc[UR6][R44.64+0x8] ;  /* 0x000008062c327981 */ /* 0x000f62000c1e1b00 */
[----:B--2---:R-:W-:Y:S01]  /*0b00*/  DFMA R30, R38, R42, R30 ;  /* 0x0000002a261e722b */ /* 0x004fe2000000001e */
[----:B------:R-:W-:-:S05]  /*0b10*/  LEA R43, R52, -R52, 0x4 ;  /* 0x80000034342b7211 */ /* 0x000fca00078e20ff */
[----:B------:R-:W-:Y:S01]  /*0b20*/  IMAD.WIDE.U32 R42, R43, 0x8, R36 ;  /* 0x000000082b2a7825 */ /* 0x000fe200078e0024 */
[----:B----4-:R-:W-:-:S04]  /*0b30*/  DFMA R32, R38, R48, R32 ;  /* 0x000000302620722b */ /* 0x010fc80000000020 */
[----:B------:R-:W2:Y:S01]  /*0b40*/  LDG.E.64 R48, desc[UR6][R42.64] ;  /* 0x000000062a307981 */ /* 0x000ea2000c1e1b00 */
[----:B---3--:R-:W-:-:S03]  /*0b50*/  DFMA R30, R40, R46, R30 ;  /* 0x0000002e281e722b */ /* 0x008fc6000000001e */
[----:B------:R0:W3:Y:S04]  /*0b60*/  LDG.E.64 R46, desc[UR6][R36.64+0x8] ;  /* 0x00000806242e7981 */ /* 0x0000e8000c1e1b00 */
[----:B------:R-:W4:Y:S01]  /*0b70*/  LDG.E.64 R42, desc[UR6][R42.64+0x8] ;  /* 0x000008062a2a7981 */ /* 0x000f22000c1e1b00 */
[----:B------:R-:W-:-:S04]  /*0b80*/  UIADD3 UR5, UPT, UPT, UR5, 0x200, URZ ;  /* 0x0000020005057890 */ /* 0x000fc8000fffe0ff */
[----:B------:R-:W-:Y:S01]  /*0b90*/  UISETP.NE.AND UP0, UPT, UR5, 0x2100, UPT ;  /* 0x000021000500788c */ /* 0x000fe2000bf05270 */
[----:B0-----:R-:W-:Y:S01]  /*0ba0*/  IADD3 R36, P1, PT, R36, 0x10, RZ ;  /* 0x0000001024247810 */ /* 0x001fe20007f3e0ff */
[----:B-----5:R-:W-:-:S03]  /*0bb0*/  DFMA R32, R40, R50, R32 ;  /* 0x000000322820722b */ /* 0x020fc60000000020 */
[----:B------:R-:W-:Y:S01]  /*0bc0*/  IADD3.X R37, PT, PT, RZ, R37, RZ, P1, !PT ;  /* 0x00000025ff257210 */ /* 0x000fe20000ffe4ff */
[----:B--2---:R-:W-:Y:S02]  /*0bd0*/  DFMA R34, R38, R48, R34 ;  /* 0x000000302622722b */ /* 0x004fe40000000022 */
[----:B---3--:R-:W-:-:S06]  /*0be0*/  DFMA R4, R40, R46, R4 ;  /* 0x0000002e2804722b */ /* 0x008fcc0000000004 */
[----:B----4-:R-:W-:Y:S01]  /*0bf0*/  DFMA R34, R40, R42, R34 ;  /* 0x0000002a2822722b */ /* 0x010fe20000000022 */
[----:B------:R-:W-:Y:S10]  /*0c00*/  BRA.U UP0, `(.L_x_1) ;  /* 0xfffffff900687547 */ /* 0x000ff4000b83ffff */
[----:B------:R-:W-:Y:S01]  /*0c10*/  BAR.SYNC.DEFER_BLOCKING 0x0 ;  /* 0x0000000000007b1d */ /* 0x000fe20000010000 */
[----:B------:R-:W-:-:S04]  /*0c20*/  IADD3 R2, P1, PT, R2, 0x100, RZ ;  /* 0x0000010002027810 */ /* 0x000fc80007f3e0ff */
[----:B------:R-:W-:Y:S01]  /*0c30*/  IADD3.X R3, PT, PT, RZ, R3, RZ, P1, !PT ;  /* 0x00000003ff037210 */ /* 0x000fe20000ffe4ff */
[----:B------:R-:W-:Y:S08]  /*0c40*/  @!P0 BRA `(.L_x_2) ;  /* 0xfffffff400b48947 */ /* 0x000ff0000383ffff */
.L_x_0:
[----:B------:R-:W0:Y:S08]  /*0c50*/  LDC.64 R2, c[0x0][0x390] ;  /* 0x0000e400ff027b82 */ /* 0x000e300000000a00 */
[----:B------:R-:W1:Y:S01]  /*0c60*/  LDC R37, c[0x0][0x398] ;  /* 0x0000e600ff257b82 */ /* 0x000e620000000800 */
[----:B0-----:R-:W-:-:S05]  /*0c70*/  IMAD.WIDE R2, R0, 0x8, R2 ;  /* 0x0000000800027825 */ /* 0x001fca00078e0202 */
[----:B------:R0:W-:Y:S01]  /*0c80*/  STG.E.64 desc[UR6][R2.64], R4 ;  /* 0x0000000402007986 */ /* 0x0001e2000c101b06 */
[C---:B-1----:R-:W-:Y:S01]  /*0c90*/  SHF.L.U32 R41, R37.reuse, 0x1, RZ ;  /* 0x0000000125297819 */ /* 0x042fe200000006ff */
[C-C-:B------:R-:W-:Y:S01]  /*0ca0*/  IMAD.WIDE R38, R37.reuse, 0x8, R2.reuse ;  /* 0x0000000825267825 */ /* 0x140fe200078e0202 */
[CC--:B------:R-:W-:Y:S02]  /*0cb0*/  LEA R43, R37.reuse, R37.reuse, 0x1 ;  /* 0x00000025252b7211 */ /* 0x0c0fe400078e08ff */
[----:B------:R-:W-:Y:S01]  /*0cc0*/  SHF.L.U32 R45, R37, 0x2, RZ ;  /* 0x00000002252d7819 */ /* 0x000fe200000006ff */
[--C-:B------:R-:W-:Y:S01]  /*0cd0*/  IMAD.WIDE R40, R41, 0x8, R2.reuse ;  /* 0x0000000829287825 */ /* 0x100fe200078e0202 */
[CC--:B------:R-:W-:Y:S01]  /*0ce0*/  LEA R47, R37.reuse, R37.reuse, 0x2 ;  /* 0x00000025252f7211 */ /* 0x0c0fe200078e10ff */
[----:B------:R1:W-:Y:S01]  /*0cf0*/  STG.E.64 desc[UR6][R38.64], R6 ;  /* 0x0000000626007986 */ /* 0x0003e2000c101b06 */
[-C--:B------:R-:W-:Y:S01]  /*0d00*/  LEA R51, R37, -R37.reuse, 0x3 ;  /* 0x8000002525337211 */ /* 0x080fe200078e18ff */
[----:B------:R-:W-:Y:S01]  /*0d10*/  IMAD.WIDE R42, R43, 0x8, R2 ;  /* 0x000000082b2a7825 */ /* 0x000fe200078e0202 */
[C---:B------:R-:W-:Y:S01]  /*0d20*/  SHF.L.U32 R53, R37.reuse, 0x3, RZ ;  /* 0x0000000325357819 */ /* 0x040fe200000006ff */
[----:B------:R2:W-:Y:S01]  /*0d30*/  STG.E.64 desc[UR6][R40.64], R8 ;  /* 0x0000000828007986 */ /* 0x0005e2000c101b06 */
[C---:B------:R-:W-:Y:S01]  /*0d40*/  LEA R0, R37.reuse, R37, 0x3 ;  /* 0x0000002525007211 */ /* 0x040fe200078e18ff */
[----:B------:R-:W-:-:S02]  /*0d50*/  IMAD R49, R37, 0x6, RZ ;  /* 0x0000000625317824 */ /* 0x000fc400078e02ff */
[--C-:B------:R-:W-:Y:S01]  /*0d60*/  IMAD.WIDE R44, R45, 0x8, R2.reuse ;  /* 0x000000082d2c7825 */ /* 0x100fe200078e0202 */
[----:B------:R3:W-:Y:S03]  /*0d70*/  STG.E.64 desc[UR6][R42.64], R10 ;  /* 0x0000000a2a007986 */ /* 0x0007e6000c101b06 */
[--C-:B0-----:R-:W-:Y:S01]  /*0d80*/  IMAD.WIDE R4, R47, 0x8, R2.reuse ;  /* 0x000000082f047825 */ /* 0x101fe200078e0202 */
[----:B------:R0:W-:Y:S03]  /*0d90*/  STG.E.64 desc[UR6][R44.64], R12 ;  /* 0x0000000c2c007986 */ /* 0x0001e6000c101b06 */
[----:B------:R-:W-:Y:S01]  /*0da0*/  IMAD R36, R37, 0xa, RZ ;  /* 0x0000000a25247824 */ /* 0x000fe200078e02ff */
[----:B------:R-:W-:Y:S01]  /*0db0*/  STG.E.64 desc[UR6][R4.64], R14 ;  /* 0x0000000e04007986 */ /* 0x000fe2000c101b06 */
[----:B-1----:R-:W-:-:S04]  /*0dc0*/  IMAD.WIDE R6, R49, 0x8, R2 ;  /* 0x0000000831067825 */ /* 0x002fc800078e0202 */
[----:B------:R-:W-:Y:S01]  /*0dd0*/  IMAD R46, R37, 0xb, RZ ;  /* 0x0000000b252e7824 */ /* 0x000fe200078e02ff */
[----:B------:R-:W-:Y:S01]  /*0de0*/  STG.E.64 desc[UR6][R6.64], R16 ;  /* 0x0000001006007986 */ /* 0x000fe2000c101b06 */
[----:B--2---:R-:W-:-:S04]  /*0df0*/  IMAD.WIDE R8, R51, 0x8, R2 ;  /* 0x0000000833087825 */ /* 0x004fc800078e0202 */
[----:B------:R-:W-:Y:S01]  /*0e00*/  IMAD R48, R37, 0xc, RZ ;  /* 0x0000000c25307824 */ /* 0x000fe200078e02ff */
[----:B------:R-:W-:Y:S01]  /*0e10*/  STG.E.64 desc[UR6][R8.64], R18 ;  /* 0x0000001208007986 */ /* 0x000fe2000c101b06 */
[----:B---3--:R-:W-:-:S04]  /*0e20*/  IMAD.WIDE R10, R53, 0x8, R2 ;  /* 0x00000008350a7825 */ /* 0x008fc800078e0202 */
[C---:B------:R-:W-:Y:S01]  /*0e30*/  IMAD R40, R37.reuse, 0xd, RZ ;  /* 0x0000000d25287824 */ /* 0x040fe200078e02ff */
[----:B------:R-:W-:Y:S01]  /*0e40*/  STG.E.64 desc[UR6][R10.64], R20 ;  /* 0x000000140a007986 */ /* 0x000fe2000c101b06 */
[C---:B------:R-:W-:Y:S01]  /*0e50*/  IMAD R41, R37.reuse, 0xe, RZ ;  /* 0x0000000e25297824 */ /* 0x040fe200078e02ff */
[----:B------:R-:W-:Y:S01]  /*0e60*/  LEA R37, R37, -R37, 0x4 ;  /* 0x8000002525257211 */ /* 0x000fe200078e20ff */
[----:B0-----:R-:W-:-:S04]  /*0e70*/  IMAD.WIDE R12, R0, 0x8, R2 ;  /* 0x00000008000c7825 */ /* 0x001fc800078e0202 */
[--C-:B------:R-:W-:Y:S01]  /*0e80*/  IMAD.WIDE R38, R36, 0x8, R2.reuse ;  /* 0x0000000824267825 */ /* 0x100fe200078e0202 */
[----:B------:R-:W-:Y:S03]  /*0e90*/  STG.E.64 desc[UR6][R12.64], R22 ;  /* 0x000000160c007986 */ /* 0x000fe6000c101b06 */
        /* <DEDUP_REMOVED lines=8> */
[----:B------:R-:W-:Y:S01]  /*0f20*/  IMAD.WIDE R2, R37, 0x8, R2 ;  /* 0x0000000825027825 */ /* 0x000fe200078e0202 */
[----:B------:R-:W-:Y:S04]  /*0f30*/  STG.E.64 desc[UR6][R40.64], R32 ;  /* 0x0000002028007986 */ /* 0x000fe8000c101b06 */
[----:B------:R-:W-:Y:S01]  /*0f40*/  STG.E.64 desc[UR6][R2.64], R34 ;  /* 0x0000002202007986 */ /* 0x000fe2000c101b06 */
[----:B------:R-:W-:Y:S05]  /*0f50*/  EXIT ;  /* 0x000000000000794d */ /* 0x000fea0003800000 */
.L_x_3:
[----:B------:R-:W-:-:S00]  /*0f60*/  BRA `(.L_x_3) ;  /* 0xfffffffc00fc7947 */ /* 0x000fc0000383ffff */
[----:B------:R-:W-:-:S00]  /*0f70*/  NOP ;  /* 0x0000000000007918 */ /* 0x000fc00000000000 */
        /* <DEDUP_REMOVED lines=8> */
.L_x_15:


//--------------------- .text._Z25contractTensorPermBackup2PdS_S_iiii --------------------------
	.section	.text._Z25contractTensorPermBackup2PdS_S_iiii,"ax",@progbits
	.align	128
        .global         _Z25contractTensorPermBackup2PdS_S_iiii
        .type           _Z25contractTensorPermBackup2PdS_S_iiii,@function
        .size           _Z25contractTensorPermBackup2PdS_S_iiii,(.L_x_16 - _Z25contractTensorPermBackup2PdS_S_iiii)
        .other          _Z25contractTensorPermBackup2PdS_S_iiii,@"STO_CUDA_ENTRY STV_DEFAULT"
_Z25contractTensorPermBackup2PdS_S_iiii:
.text._Z25contractTensorPermBackup2PdS_S_iiii:
[----:B------:R-:W-:Y:S01]  /*0000*/  LDC R1, c[0x0][0x37c] ;  /* 0x0000df00ff017b82 */ /* 0x000fe20000000800 */
[----:B------:R-:W0:Y:S07]  /*0010*/  S2R R3, SR_TID.Y ;  /* 0x0000000000037919 */ /* 0x000e2e0000002200 */
[----:B------:R-:W1:Y:S01]  /*0020*/  LDC R7, c[0x0][0x360] ;  /* 0x0000d800ff077b82 */ /* 0x000e620000000800 */
[----:B------:R-:W2:Y:S01]  /*0030*/  LDCU UR7, c[0x0][0x398] ;  /* 0x00007300ff0777ac */ /* 0x000ea20008000800 */
[----:B------:R-:W-:Y:S01]  /*0040*/  CS2R R58, SRZ ;  /* 0x00000000003a7805 */ /* 0x000fe2000001ff00 */
[----:B------:R-:W3:Y:S01]  /*0050*/  S2R R5, SR_TID.Z ;  /* 0x0000000000057919 */ /* 0x000ee20000002300 */
[----:B------:R-:W-:Y:S01]  /*0060*/  CS2R R62, SRZ ;  /* 0x00000000003e7805 */ /* 0x000fe2000001ff00 */
[----:B------:R-:W4:Y:S01]  /*0070*/  LDCU.64 UR8, c[0x0][0x358] ;  /* 0x00006b00ff0877ac */ /* 0x000f220008000a00 */
        /* <DEDUP_REMOVED lines=12> */
[----:B------:R-:W-:Y:S02]  /*0140*/  CS2R R64, SRZ ;  /* 0x0000000000407805 */ /* 0x000fe4000001ff00 */
[----:B------:R-:W-:Y:S02]  /*0150*/  CS2R R50, SRZ ;  /* 0x0000000000327805 */ /* 0x000fe4000001ff00 */
[----:B------:R-:W-:Y:S02]  /*0160*/  CS2R R48, SRZ ;  /* 0x0000000000307805 */ /* 0x000fe4000001ff00 */
[----:B------:R-:W-:Y:S02]  /*0170*/  CS2R R46, SRZ ;  /* 0x00000000002e7805 */ /* 0x000fe4000001ff00 */
[----:B------:R-:W-:Y:S01]  /*0180*/  CS2R R44, SRZ ;  /* 0x00000000002c7805 */ /* 0x000fe2000001ff00 */
[----:B------:R-:W5:Y:S08]  /*0190*/  LDC.64 R10, c[0x0][0x3a0] ;  /* 0x0000e800ff0a7b82 */ /* 0x000f700000000a00 */
[----:B------:R-:W3:Y:S08]  /*01a0*/  S2UR UR6, SR_CTAID.Z ;  /* 0x00000000000679c3 */ /* 0x000ef00000002700 */
[----:B------:R-:W3:Y:S01]  /*01b0*/  LDC R4, c[0x0][0x368] ;  /* 0x0000da00ff047b82 */ /* 0x000ee20000000800 */
[----:B0-----:R-:W-:-:S05]  /*01c0*/  IMAD R3, R2, UR5, R3 ;  /* 0x0000000502037c24 */ /* 0x001fca000f8e0203 */
[----:B------:R-:W-:Y:S02]  /*01d0*/  SHF.L.U32 R3, R3, 0x4, RZ ;  /* 0x0000000403037819 */ /* 0x000fe400000006ff */
[----:B------:R-:W1:Y:S01]  /*01e0*/  S2UR UR4, SR_CTAID.X ;  /* 0x00000000000479c3 */ /* 0x000e620000002500 */
[----:B-----5:R-:W-:-:S07]  /*01f0*/  ISETP.GE.AND P0, PT, R11, 0x1, PT ;  /* 0x000000010b00780c */ /* 0x020fce0003f06270 */
[----:B------:R-:W0:Y:S08]  /*0200*/  LDC.64 R12, c[0x0][0x388] ;  /* 0x0000e200ff0c7b82 */ /* 0x000e300000000a00 */
[----:B------:R-:W5:Y:S01]  /*0210*/  LDC.64 R8, c[0x0][0x380] ;  /* 0x0000e000ff087b82 */ /* 0x000f620000000a00 */
[----:B---3--:R-:W-:Y:S02]  /*0220*/  IMAD R5, R4, UR6, R5 ;  /* 0x0000000604057c24 */ /* 0x008fe4000f8e0205 */
[----:B-1----:R-:W-:-:S02]  /*0230*/  IMAD R2, R7, UR4, R0 ;  /* 0x0000000407027c24 */ /* 0x002fc4000f8e0200 */
[C---:B------:R-:W-:Y:S02]  /*0240*/  IMAD R7, R5.reuse, R10, R3 ;  /* 0x0000000a05077224 */ /* 0x040fe400078e0203 */
[--C-:B--2---:R-:W-:Y:S02]  /*0250*/  IMAD R4, R5, UR7, R2.reuse ;  /* 0x0000000705047c24 */ /* 0x104fe4000f8e0202 */
[-C--:B------:R-:W-:Y:S02]  /*0260*/  IMAD R5, R3, R11.reuse, RZ ;  /* 0x0000000b03057224 */ /* 0x080fe400078e02ff */
[----:B------:R-:W-:Y:S02]  /*0270*/  IMAD R3, R4, R11, RZ ;  /* 0x0000000b04037224 */ /* 0x000fe400078e02ff */
[----:B------:R-:W-:Y:S02]  /*0280*/  IMAD R2, R7, UR7, R2 ;  /* 0x0000000707027c24 */ /* 0x000fe4000f8e0202 */
[----:B0-----:R-:W-:-:S04]  /*0290*/  IMAD.WIDE R12, R5, 0x8, R12 ;  /* 0x00000008050c7825 */ /* 0x001fc800078e020c */
[----:B-----5:R-:W-:Y:S01]  /*02a0*/  IMAD.WIDE R8, R3, 0x8, R8 ;  /* 0x0000000803087825 */ /* 0x020fe200078e0208 */
[----:B----4-:R-:W-:Y:S06]  /*02b0*/  @!P0 BRA `(.L_x_4) ;  /* 0x0000000800508947 */ /* 0x010fec0003800000 */
[----:B------:R-:W-:Y:S02]  /*02c0*/  IADD3 R3, PT, PT, R0, R11, RZ ;  /* 0x0000000b00037210 */ /* 0x000fe40007ffe0ff */
[----:B------:R-:W-:Y:S02]  /*02d0*/  CS2R R58, SRZ ;  /* 0x00000000003a7805 */ /* 0x000fe4000001ff00 */
[----:B------:R-:W-:Y:S01]  /*02e0*/  MOV R7, R8 ;  /* 0x0000000800077202 */ /* 0x000fe20000000f00 */
[----:B------:R-:W-:Y:S01]  /*02f0*/  UMOV UR4, URZ ;  /* 0x000000ff00047c82 */ /* 0x000fe20008000000 */
[----:B------:R-:W-:Y:S02]  /*0300*/  LEA R4, R11, R3, 0x1 ;  /* 0x000000030b047211 */ /* 0x000fe400078e08ff */
[----:B------:R-:W-:Y:S02]  /*0310*/  MOV R38, R12 ;  /* 0x0000000c00267202 */ /* 0x000fe40000000f00 */
[----:B------:R-:W-:-:S02]  /*0320*/  IADD3 R4, PT, PT, R4, R11, RZ ;  /* 0x0000000b04047210 */ /* 0x000fc40007ffe0ff */
[----:B------:R-:W-:Y:S02]  /*0330*/  MOV R39, R13 ;  /* 0x0000000d00277202 */ /* 0x000fe40000000f00 */
[----:B------:R-:W-:-:S04]  /*0340*/  LEA R6, R11, R4, 0x1 ;  /* 0x000000040b067211 */ /* 0x000fc800078e08ff */
[----:B------:R-:W-:-:S04]  /*0350*/  LEA R6, R11, R6, 0x1 ;  /* 0x000000060b067211 */ /* 0x000fc800078e08ff */
[----:B------:R-:W-:-:S04]  /*0360*/  IADD3 R5, PT, PT, R6, R11, RZ ;  /* 0x0000000b06057210 */ /* 0x000fc80007ffe0ff */
[----:B------:R-:W-:-:S04]  /*0370*/  IADD3 R6, PT, PT, R5, R11, RZ ;  /* 0x0000000b05067210 */ /* 0x000fc80007ffe0ff */
[----:B------:R-:W-:-:S04]  /*0380*/  IADD3 R8, PT, PT, R6, R11, RZ ;  /* 0x0000000b06087210 */ /* 0x000fc80007ffe0ff */
[----:B------:R-:W-:-:S07]  /*0390*/  IADD3 R36, PT, PT, R8, R11, RZ ;  /* 0x0000000b08247210 */ /* 0x000fce0007ffe0ff */
.L_x_6:
[----:B------:R-:W0:Y:S02]  /*03a0*/  LDCU UR7, c[0x0][0x3a4] ;  /* 0x00007480ff0777ac */ /* 0x000e240008000800 */
[----:B0-----:R-:W-:Y:S02]  /*03b0*/  IADD3 R13, PT, PT, R4, UR7, RZ ;  /* 0x00000007040d7c10 */ /* 0x001fe4000fffe0ff */
[----:B------:R-:W-:Y:S02]  /*03c0*/  IADD3 R23, PT, PT, R3, UR7, RZ ;  /* 0x0000000703177c10 */ /* 0x000fe4000fffe0ff */
[C---:B------:R-:W-:Y:S01]  /*03d0*/  IADD3 R11, PT, PT, R13.reuse, UR7, RZ ;  /* 0x000000070d0b7c10 */ /* 0x040fe2000fffe0ff */
[--C-:B------:R-:W-:Y:S01]  /*03e0*/  IMAD.WIDE.U32 R12, R13, 0x8, R38.reuse ;  /* 0x000000080d0c7825 */ /* 0x100fe200078e0026 */
[----:B------:R-:W-:Y:S02]  /*03f0*/  IADD3 R21, PT, PT, R23, UR7, RZ ;  /* 0x0000000717157c10 */ /* 0x000fe4000fffe0ff */
[----:B------:R-:W-:Y:S01]  /*0400*/  IADD3 R15, PT, PT, R11, UR7, RZ ;  /* 0x000000070b0f7c10 */ /* 0x000fe2000fffe0ff */
[--C-:B------:R-:W-:Y:S01]  /*0410*/  IMAD.WIDE.U32 R22, R23, 0x8, R38.reuse ;  /* 0x0000000817167825 */ /* 0x100fe200078e0026 */
[----:B------:R-:W-:Y:S01]  /*0420*/  IADD3 R24, PT, PT, R36, UR7, RZ ;  /* 0x0000000724187c10 */ /* 0x000fe2000fffe0ff */
[----:B------:R-:W2:Y:S01]  /*0430*/  LDG.E.64 R12, desc[UR8][R12.64] ;  /* 0x000000080c0c7981 */ /* 0x000ea2000c1e1b00 */
[----:B------:R-:W-:Y:S01]  /*0440*/  IADD3 R17, PT, PT, R15, UR7, RZ ;  /* 0x000000070f117c10 */ /* 0x000fe2000fffe0ff */
[----:B------:R-:W-:-:S02]  /*0450*/  IMAD.WIDE.U32 R10, R11, 0x8, R38 ;  /* 0x000000080b0a7825 */ /* 0x000fc400078e0026 */
[----:B------:R-:W3:Y:S02]  /*0460*/  LDG.E.64 R22, desc[UR8][R22.64] ;  /* 0x0000000816167981 */ /* 0x000ee4000c1e1b00 */
[--C-:B------:R-:W-:Y:S02]  /*0470*/  IMAD.WIDE.U32 R16, R17, 0x8, R38.reuse ;  /* 0x0000000811107825 */ /* 0x100fe400078e0026 */
[----:B------:R-:W4:Y:S02]  /*0480*/  LDG.E.64 R10, desc[UR8][R10.64] ;  /* 0x000000080a0a7981 */ /* 0x000f24000c1e1b00 */
[--C-:B------:R-:W-:Y:S02]  /*0490*/  IMAD.WIDE.U32 R18, R24, 0x8, R38.reuse ;  /* 0x0000000818127825 */ /* 0x100fe400078e0026 */
[----:B------:R-:W5:Y:S02]  /*04a0*/  LDG.E.64 R16, desc[UR8][R16.64] ;  /* 0x0000000810107981 */ /* 0x000f64000c1e1b00 */
[----:B------:R-:W-:-:S02]  /*04b0*/  IMAD.WIDE.U32 R14, R15, 0x8, R38 ;  /* 0x000000080f0e7825 */ /* 0x000fc400078e0026 */
[----:B------:R-:W4:Y:S02]  /*04c0*/  LDG.E.64 R18, desc[UR8][R18.64] ;  /* 0x0000000812127981 */ /* 0x000f24000c1e1b00 */
[----:B------:R-:W-:Y:S02]  /*04d0*/  IMAD.WIDE.U32 R20, R21, 0x8, R38 ;  /* 0x0000000815147825 */ /* 0x000fe400078e0026 */
[----:B------:R-:W4:Y:S04]  /*04e0*/  LDG.E.64 R14, desc[UR8][R14.64] ;  /* 0x000000080e0e7981 */ /* 0x000f28000c1e1b00 */
[----:B------:R-:W4:Y:S01]  /*04f0*/  LDG.E.64 R20, desc[UR8][R20.64] ;  /* 0x0000000814147981 */ /* 0x000f22000c1e1b00 */
[----:B------:R-:W0:Y:S01]  /*0500*/  S2UR UR6, SR_CgaCtaId ;  /* 0x00000000000679c3 */ /* 0x000e220000008800 */
[----:B------:R-:W1:Y:S01]  /*0510*/  S2R R37, SR_TID.Y ;  /* 0x0000000000257919 */ /* 0x000e620000002200 */
[----:B------:R-:W-:Y:S01]  /*0520*/  UMOV UR5, 0x400 ;  /* 0x0000040000057882 */ /* 0x000fe20000000000 */
[----:B------:R-:W-:Y:S01]  /*0530*/  IADD3 R29, PT, PT, R24, UR7, RZ ;  /* 0x00000007181d7c10 */ /* 0x000fe2000fffe0ff */
[----:B0-----:R-:W-:-:S06]  /*0540*/  ULEA UR5, UR6, UR5, 0x18 ;  /* 0x0000000506057291 */ /* 0x001fcc000f8ec0ff */
[----:B------:R-:W-:-:S04]  /*0550*/  LEA R28, R0, UR5, 0x3 ;  /* 0x00000005001c7c11 */ /* 0x000fc8000f8e18ff */
[----:B-1----:R-:W-:Y:S01]  /*0560*/  LEA R28, R37, R28, 0xc ;  /* 0x0000001c251c7211 */ /* 0x002fe200078e60ff */
[----:B------:R-:W-:-:S06]  /*0570*/  IMAD.WIDE.U32 R26, R0, 0x8, R38 ;  /* 0x00000008001a7825 */ /* 0x000fcc00078e0026 */
[----:B------:R-:W4:Y:S04]  /*0580*/  LDG.E.64 R26, desc[UR8][R26.64] ;  /* 0x000000081a1a7981 */ /* 0x000f28000c1e1b00 */
[----:B---3--:R0:W-:Y:S04]  /*0590*/  STS.64 [R28+0x200], R22 ;  /* 0x000200161c007388 */ /* 0x0081e80000000a00 */
[----:B-----5:R1:W-:Y:S01]  /*05a0*/  STS.64 [R28+0x800], R16 ;  /* 0x000800101c007388 */ /* 0x0203e20000000a00 */
[----:B0-----:R-:W-:-:S03]  /*05b0*/  IADD3 R23, PT, PT, R29, UR7, RZ ;  /* 0x000000071d177c10 */ /* 0x001fc6000fffe0ff */
[----:B--2---:R0:W-:Y:S01]  /*05c0*/  STS.64 [R28+0x500], R12 ;  /* 0x0005000c1c007388 */ /* 0x0041e20000000a00 */
[----:B-1----:R-:W-:-:S03]  /*05d0*/  IMAD.WIDE.U32 R16, R3, 0x8, R38 ;  /* 0x0000000803107825 */ /* 0x002fc600078e0026 */
[----:B----4-:R1:W-:Y:S01]  /*05e0*/  STS.64 [R28+0x600], R10 ;  /* 0x0006000a1c007388 */ /* 0x0103e20000000a00 */
[----:B------:R-:W-:-:S03]  /*05f0*/  IMAD.WIDE.U32 R22, R23, 0x8, R38 ;  /* 0x0000000817167825 */ /* 0x000fc600078e0026 */
[----:B------:R2:W-:Y:S01]  /*0600*/  STS.64 [R28+0x700], R14 ;  /* 0x0007000e1c007388 */ /* 0x0005e20000000a00 */
[----:B0-----:R-:W-:-:S03]  /*0610*/  IMAD.WIDE.U32 R12, R5, 0x8, R38 ;  /* 0x00000008050c7825 */ /* 0x001fc600078e0026 */
[----:B------:R0:W-:Y:S04]  /*0620*/  STS.64 [R28+0x300], R20 ;  /* 0x000300141c007388 */ /* 0x0001e80000000a00 */
[----:B------:R3:W-:Y:S01]  /*0630*/  STS.64 [R28+0xd00], R18 ;  /* 0x000d00121c007388 */ /* 0x0007e20000000a00 */
[----:B-1----:R-:W-:-:S03]  /*0640*/  IMAD.WIDE.U32 R10, R4, 0x8, R38 ;  /* 0x00000008040a7825 */ /* 0x002fc600078e0026 */
[----:B------:R1:W4:Y:S01]  /*0650*/  LDG.E.64 R24, desc[UR8][R16.64] ;  /* 0x0000000810187981 */ /* 0x000322000c1e1b00 */
[----:B--2---:R-:W-:-:S03]  /*0660*/  IMAD.WIDE.U32 R14, R6, 0x8, R38 ;  /* 0x00000008060e7825 */ /* 0x004fc600078e0026 */
[----:B------:R-:W2:Y:S01]  /*0670*/  LDG.E.64 R10, desc[UR8][R10.64] ;  /* 0x000000080a0a7981 */ /* 0x000ea2000c1e1b00 */
[----:B0-----:R-:W-:-:S03]  /*0680*/  IMAD.WIDE.U32 R20, R36, 0x8, R38 ;  /* 0x0000000824147825 */ /* 0x001fc600078e0026 */
[----:B------:R-:W5:Y:S01]  /*0690*/  LDG.E.64 R12, desc[UR8][R12.64] ;  /* 0x000000080c0c7981 */ /* 0x000f62000c1e1b00 */
[----:B---3--:R-:W-:-:S03]  /*06a0*/  IMAD.WIDE.U32 R18, R8, 0x8, R38 ;  /* 0x0000000808127825 */ /* 0x008fc600078e0026 */
[----:B------:R-:W3:Y:S01]  /*06b0*/  LDG.E.64 R14, desc[UR8][R14.64] ;  /* 0x000000080e0e7981 */ /* 0x000ee2000c1e1b00 */
[----:B-1----:R-:W-:-:S03]  /*06c0*/  IMAD.WIDE.U32 R16, R29, 0x8, R38 ;  /* 0x000000081d107825 */ /* 0x002fc600078e0026 */
[----:B------:R-:W3:Y:S04]  /*06d0*/  LDG.E.64 R18, desc[UR8][R18.64] ;  /* 0x0000000812127981 */ /* 0x000ee8000c1e1b00 */
[----:B------:R-:W3:Y:S04]  /*06e0*/  LDG.E.64 R16, desc[UR8][R16.64] ;  /* 0x0000000810107981 */ /* 0x000ee8000c1e1b00 */
[----:B------:R-:W3:Y:S04]  /*06f0*/  LDG.E.64 R20, desc[UR8][R20.64] ;  /* 0x0000000814147981 */ /* 0x000ee8000c1e1b00 */
[----:B------:R-:W3:Y:S04]  /*0700*/  LDG.E.64 R22, desc[UR8][R22.64] ;  /* 0x0000000816167981 */ /* 0x000ee8000c1e1b00 */
[----:B------:R-:W-:Y:S01]  /*0710*/  STS.64 [R28], R26 ;  /* 0x0000001a1c007388 */ /* 0x000fe20000000a00 */
[----:B------:R-:W-:Y:S01]  /*0720*/  UIADD3 UR4, UPT, UPT, UR4, 0x20, URZ ;  /* 0x0000002004047890 */ /* 0x000fe2000fffe0ff */
[----:B------:R-:W-:Y:S01]  /*0730*/  LEA R37, R37, UR5, 0xc ;  /* 0x0000000525257c11 */ /* 0x000fe2000f8e60ff */
[----:B------:R-:W-:-:S02]  /*0740*/  UMOV UR5, 0x800 ;  /* 0x0000080000057882 */ /* 0x000fc40000000000 */
[----:B------:R-:W-:Y:S01]  /*0750*/  UISETP.GE.AND UP1, UPT, UR4, UR7, UPT ;  /* 0x000000070400728c */ /* 0x000fe2000bf26270 */
[----:B----4-:R-:W-:Y:S04]  /*0760*/  STS.64 [R28+0x100], R24 ;  /* 0x000100181c007388 */ /* 0x010fe80000000a00 */
[----:B--2---:R-:W-:Y:S04]  /*0770*/  STS.64 [R28+0x400], R10 ;  /* 0x0004000a1c007388 */ /* 0x004fe80000000a00 */
[----:B-----5:R-:W-:Y:S04]  /*0780*/  STS.64 [R28+0x900], R12 ;  /* 0x0009000c1c007388 */ /* 0x020fe80000000a00 */
[----:B---3--:R-:W-:Y:S04]  /*0790*/  STS.64 [R28+0xa00], R14 ;  /* 0x000a000e1c007388 */ /* 0x008fe80000000a00 */
[----:B------:R-:W-:Y:S04]  /*07a0*/  STS.64 [R28+0xb00], R18 ;  /* 0x000b00121c007388 */ /* 0x000fe80000000a00 */
[----:B------:R0:W-:Y:S04]  /*07b0*/  STS.64 [R28+0xe00], R16 ;  /* 0x000e00101c007388 */ /* 0x0001e80000000a00 */
[----:B------:R1:W-:Y:S04]  /*07c0*/  STS.64 [R28+0xc00], R20 ;  /* 0x000c00141c007388 */ /* 0x0003e80000000a00 */
[----:B------:R1:W-:Y:S01]  /*07d0*/  STS.64 [R28+0xf00], R22 ;  /* 0x000f00161c007388 */ /* 0x0003e20000000a00 */
[----:B------:R-:W-:Y:S01]  /*07e0*/  BAR.SYNC.DEFER_BLOCKING 0x0 ;  /* 0x0000000000007b1d */ /* 0x000fe20000010000 */
[----:B0-----:R-:W-:-:S04]  /*07f0*/  IADD3 R16, P0, PT, R7, 0x8, RZ ;  /* 0x0000000807107810 */ /* 0x001fc80007f1e0ff */
[----:B------:R-:W-:-:S09]  /*0800*/  IADD3.X R17, PT, PT, RZ, R9, RZ, P0, !PT ;  /* 0x00000009ff117210 */ /* 0x000fd200007fe4ff */
.L_x_5:
[----:B------:R-:W-:Y:S01]  /*0810*/  MOV R10, R16 ;  /* 0x00000010000a7202 */ /* 0x000fe20000000f00 */
[----:B-1----:R-:W-:Y:S01]  /*0820*/  LDS.128 R20, [R37+UR5+-0x700] ;  /* 0xfff9000525147984 */ /* 0x002fe20008000c00 */
[----:B------:R-:W-:-:S03]  /*0830*/  MOV R11, R17 ;  /* 0x00000011000b7202 */ /* 0x000fc60000000f00 */
[----:B------:R-:W0:Y:S04]  /*0840*/  LDS.128 R16, [R37+UR5+-0x800] ;  /* 0xfff8000525107984 */ /* 0x000e280008000c00 */
[----:B------:R-:W0:Y:S04]  /*0850*/  LDG.E.64 R42, desc[UR8][R10.64+-0x8] ;  /* 0xfffff8080a2a7981 */ /* 0x000e28000c1e1b00 */
[----:B------:R-:W2:Y:S04]  /*0860*/  LDG.E.64 R40, desc[UR8][R10.64] ;  /* 0x000000080a287981 */ /* 0x000ea8000c1e1b00 */
[----:B------:R-:W1:Y:S04]  /*0870*/  LDS.128 R24, [R37+UR5+-0x600] ;  /* 0xfffa000525187984 */ /* 0x000e680008000c00 */
[----:B------:R-:W3:Y:S04]  /*0880*/  LDS.128 R12, [R37+UR5+-0x500] ;  /* 0xfffb0005250c7984 */ /* 0x000ee80008000c00 */
[----:B------:R-:W4:Y:S04]  /*0890*/  LDS.128 R28, [R37+UR5+-0x100] ;  /* 0xffff0005251c7984 */ /* 0x000f280008000c00 */
[----:B------:R-:W5:Y:S01]  /*08a0*/  LDS.128 R32, [R37+UR5] ;  /* 0x0000000525207984 */ /* 0x000f620008000c00 */
[----:B0-----:R-:W-:-:S02]  /*08b0*/  DFMA R16, R42, R16, R44 ;  /* 0x000000102a10722b */ /* 0x001fc4000000002c */
[C---:B------:R-:W-:Y:S02]  /*08c0*/  DFMA R20, R42.reuse, R20, R46 ;  /* 0x000000142a14722b */ /* 0x040fe4000000002e */
[C---:B-1----:R-:W-:Y:S02]  /*08d0*/  DFMA R24, R42.reuse, R24, R48 ;  /* 0x000000182a18722b */ /* 0x042fe40000000030 */
[----:B---3--:R-:W-:Y:S02]  /*08e0*/  DFMA R12, R42, R12, R50 ;  /* 0x0000000c2a0c722b */ /* 0x008fe40000000032 */
[C---:B--2---:R-:W-:Y:S02]  /*08f0*/  DFMA R44, R40.reuse, R18, R16 ;  /* 0x00000012282c722b */ /* 0x044fe40000000010 */
[----:B------:R-:W0:Y:S01]  /*0900*/  LDS.128 R16, [R37+UR5+-0x400] ;  /* 0xfffc000525107984 */ /* 0x000e220008000c00 */
[C---:B------:R-:W-:Y:S02]  /*0910*/  DFMA R46, R40.reuse, R22, R20 ;  /* 0x00000016282e722b */ /* 0x040fe40000000014 */
[C---:B------:R-:W-:Y:S01]  /*0920*/  DFMA R48, R40.reuse, R26, R24 ;  /* 0x0000001a2830722b */ /* 0x040fe20000000018 */
[----:B------:R-:W1:Y:S01]  /*0930*/  LDS.128 R20, [R37+UR5+-0x300] ;  /* 0xfffd000525147984 */ /* 0x000e620008000c00 */
[----:B------:R-:W-:-:S02]  /*0940*/  DFMA R50, R40, R14, R12 ;  /* 0x0000000e2832722b */ /* 0x000fc4000000000c */
[C---:B----4-:R-:W-:Y:S01]  /*0950*/  DFMA R28, R42.reuse, R28, R52 ;  /* 0x0000001c2a1c722b */ /* 0x050fe20000000034 */
[----:B------:R-:W2:Y:S01]  /*0960*/  LDS.128 R24, [R37+UR5+-0x200] ;  /* 0xfffe000525187984 */ /* 0x000ea20008000c00 */
[----:B-----5:R-:W-:-:S03]  /*0970*/  DFMA R32, R42, R32, R54 ;  /* 0x000000202a20722b */ /* 0x020fc60000000036 */
[----:B------:R-:W3:Y:S03]  /*0980*/  LDS.128 R12, [R37+UR5+0x100] ;  /* 0x00010005250c7984 */ /* 0x000ee60008000c00 */
[C---:B------:R-:W-:Y:S02]  /*0990*/  DFMA R52, R40.reuse, R30, R28 ;  /* 0x0000001e2834722b */ /* 0x040fe4000000001c */
[----:B------:R-:W-:Y:S01]  /*09a0*/  DFMA R54, R40, R34, R32 ;  /* 0x000000222836722b */ /* 0x000fe20000000020 */
[----:B------:R-:W4:Y:S04]  /*09b0*/  LDS.128 R28, [R37+UR5+0x600] ;  /* 0x00060005251c7984 */ /* 0x000f280008000c00 */
[----:B------:R-:W5:Y:S01]  /*09c0*/  LDS.128 R32, [R37+UR5+0x700] ;  /* 0x0007000525207984 */ /* 0x000f620008000c00 */
[----:B0-----:R-:W-:-:S02]  /*09d0*/  DFMA R16, R42, R16, R64 ;  /* 0x000000102a10722b */ /* 0x001fc40000000040 */
[C---:B-1----:R-:W-:Y:S02]  /*09e0*/  DFMA R20, R42.reuse, R20, R66 ;  /* 0x000000142a14722b */ /* 0x042fe40000000042 */
[----:B--2---:R-:W-:-:S04]  /*09f0*/  DFMA R24, R42, R24, R68 ;  /* 0x000000182a18722b */ /* 0x004fc80000000044 */
[----:B------:R-:W-:Y:S02]  /*0a00*/  DFMA R64, R40, R18, R16 ;  /* 0x000000122840722b */ /* 0x000fe40000000010 */
[----:B---3--:R-:W-:Y:S01]  /*0a10*/  DFMA R12, R42, R12, R56 ;  /* 0x0000000c2a0c722b */ /* 0x008fe20000000038 */
[----:B------:R-:W0:Y:S01]  /*0a20*/  LDS.128 R16, [R37+UR5+0x400] ;  /* 0x0004000525107984 */ /* 0x000e220008000c00 */
[C---:B------:R-:W-:Y:S02]  /*0a30*/  DFMA R66, R40.reuse, R22, R20 ;  /* 0x000000162842722b */ /* 0x040fe40000000014 */
[----:B------:R-:W-:Y:S01]  /*0a40*/  DFMA R68, R40, R26, R24 ;  /* 0x0000001a2844722b */ /* 0x000fe20000000018 */
[----:B------:R-:W1:Y:S01]  /*0a50*/  LDS.128 R20, [R37+UR5+0x300] ;  /* 0x0003000525147984 */ /* 0x000e620008000c00 */
[----:B----4-:R-:W-:Y:S02]  /*0a60*/  DFMA R28, R42, R28, R62 ;  /* 0x0000001c2a1c722b */ /* 0x010fe4000000003e */
[----:B------:R-:W-:Y:S01]  /*0a70*/  DFMA R56, R40, R14, R12 ;  /* 0x0000000e2838722b */ /* 0x000fe2000000000c */
[----:B------:R-:W2:Y:S01]  /*0a80*/  LDS.128 R24, [R37+UR5+0x200] ;  /* 0x0002000525187984 */ /* 0x000ea20008000c00 */
[----:B-----5:R-:W-:-:S03]  /*0a90*/  DFMA R32, R42, R32, R58 ;  /* 0x000000202a20722b */ /* 0x020fc6000000003a */
[----:B------:R-:W3:Y:S01]  /*0aa0*/  LDS.128 R12, [R37+UR5+0x500] ;  /* 0x00050005250c7984 */ /* 0x000ee20008000c00 */
[----:B------:R-:W-:Y:S01]  /*0ab0*/  UIADD3 UR5, UPT, UPT, UR5, 0x10, URZ ;  /* 0x0000001005057890 */ /* 0x000fe2000fffe0ff */
[----:B------:R-:W-:-:S03]  /*0ac0*/  DFMA R62, R40, R30, R28 ;  /* 0x0000001e283e722b */ /* 0x000fc6000000001c */
[----:B------:R-:W-:Y:S01]  /*0ad0*/  UISETP.NE.AND UP0, UPT, UR5, 0x900, UPT ;  /* 0x000009000500788c */ /* 0x000fe2000bf05270 */
[----:B------:R-:W-:Y:S02]  /*0ae0*/  DFMA R58, R40, R34, R32 ;  /* 0x00000022283a722b */ /* 0x000fe40000000020 */
[C---:B0-----:R-:W-:Y:S02]  /*0af0*/  DFMA R16, R42.reuse, R16, R74 ;  /* 0x000000102a10722b */ /* 0x041fe4000000004a */
[C---:B-1----:R-:W-:Y:S02]  /*0b00*/  DFMA R20, R42.reuse, R20, R72 ;  /* 0x000000142a14722b */ /* 0x042fe40000000048 */
[----:B--2---:R-:W-:-:S04]  /*0b10*/  DFMA R24, R42, R24, R70 ;  /* 0x000000182a18722b */ /* 0x004fc80000000046 */
[----:B------:R-:W-:Y:S02]  /*0b20*/  DFMA R74, R40, R18, R16 ;  /* 0x00000012284a722b */ /* 0x000fe40000000010 */
[----:B---3--:R-:W-:Y:S01]  /*0b30*/  DFMA R12, R42, R12, R60 ;  /* 0x0000000c2a0c722b */ /* 0x008fe2000000003c */
[----:B------:R-:W-:Y:S01]  /*0b40*/  IADD3 R16, P0, PT, R10, 0x10, RZ ;  /* 0x000000100a107810 */ /* 0x000fe20007f1e0ff */
[C---:B------:R-:W-:Y:S02]  /*0b50*/  DFMA R72, R40.reuse, R22, R20 ;  /* 0x000000162848722b */ /* 0x040fe40000000014 */
[----:B------:R-:W-:Y:S01]  /*0b60*/  DFMA R70, R40, R26, R24 ;  /* 0x0000001a2846722b */ /* 0x000fe20000000018 */
[----:B------:R-:W-:-:S03]  /*0b70*/  IADD3.X R17, PT, PT, RZ, R11, RZ, P0, !PT ;  /* 0x0000000bff117210 */ /* 0x000fc600007fe4ff */
[----:B------:R-:W-:Y:S01]  /*0b80*/  DFMA R60, R40, R14, R12 ;  /* 0x0000000e283c722b */ /* 0x000fe2000000000c */
[----:B------:R-:W-:Y:S10]  /*0b90*/  BRA.U UP0, `(.L_x_5) ;  /* 0xfffffffd001c7547 */ /* 0x000ff4000b83ffff */
[----:B------:R-:W-:Y:S01]  /*0ba0*/  BAR.SYNC.DEFER_BLOCKING 0x0 ;  /* 0x0000000000007b1d */ /* 0x000fe20000010000 */
[----:B------:R-:W-:Y:S02]  /*0bb0*/  IADD3 R7, P0, PT, R7, 0x100, RZ ;  /* 0x0000010007077810 */ /* 0x000fe40007f1e0ff */
[----:B------:R-:W-:Y:S02]  /*0bc0*/  IADD3 R38, P1, PT, R38, 0x100, RZ ;  /* 0x0000010026267810 */ /* 0x000fe40007f3e0ff */
[----:B------:R-:W-:Y:S02]  /*0bd0*/  IADD3.X R9, PT, PT, RZ, R9, RZ, P0, !PT ;  /* 0x00000009ff097210 */ /* 0x000fe400007fe4ff */
[----:B------:R-:W-:Y:S01]  /*0be0*/  IADD3.X R39, PT, PT, RZ, R39, RZ, P1, !PT ;  /* 0x00000027ff277210 */ /* 0x000fe20000ffe4ff */
[----:B------:R-:W-:Y:S08]  /*0bf0*/  BRA.U !UP1, `(.L_x_6) ;  /* 0xfffffff509e87547 */ /* 0x000ff0000b83ffff */
.L_x_4:
[----:B------:R-:W0:Y:S08]  /*0c00*/  LDC.64 R4, c[0x0][0x390] ;  /* 0x0000e400ff047b82 */ /* 0x000e300000000a00 */
[----:B------:R-:W1:Y:S01]  /*0c10*/  LDC R35, c[0x0][0x398] ;  /* 0x0000e600ff237b82 */ /* 0x000e620000000800 */
[----:B0-----:R-:W-:-:S05]  /*0c20*/  IMAD.WIDE R2, R2, 0x8, R4 ;  /* 0x0000000802027825 */ /* 0x001fca00078e0204 */
[----:B------:R0:W-:Y:S01]  /*0c30*/  STG.E.64 desc[UR8][R2.64], R44 ;  /* 0x0000002c02007986 */ /* 0x0001e2000c101b08 */
[C---:B-1----:R-:W-:Y:S01]  /*0c40*/  SHF.L.U32 R7, R35.reuse, 0x1, RZ ;  /* 0x0000000123077819 */ /* 0x042fe200000006ff */
[C---:B------:R-:W-:Y:S01]  /*0c50*/  IMAD R9, R35.reuse, 0x3, RZ ;  /* 0x0000000323097824 */ /* 0x040fe200078e02ff */
[C---:B------:R-:W-:Y:S01]  /*0c60*/  SHF.L.U32 R11, R35.reuse, 0x2, RZ ;  /* 0x00000002230b7819 */ /* 0x040fe200000006ff */
[C---:B------:R-:W-:Y:S01]  /*0c70*/  IMAD R13, R35.reuse, 0x5, RZ ;  /* 0x00000005230d7824 */ /* 0x040fe200078e02ff */
[C---:B------:R-:W-:Y:S01]  /*0c80*/  SHF.L.U32 R21, R35.reuse, 0x3, RZ ;  /* 0x0000000323157819 */ /* 0x040fe200000006ff */
[----:B------:R-:W-:-:S04]  /*0c90*/  IMAD.WIDE R4, R35, 0x8, R2 ;  /* 0x0000000823047825 */ /* 0x000fc800078e0202 */
[----:B------:R-:W-:Y:S01]  /*0ca0*/  IMAD R15, R35, 0x6, RZ ;  /* 0x00000006230f7824 */ /* 0x000fe200078e02ff */
[----:B------:R-:W-:Y:S01]  /*0cb0*/  STG.E.64 desc[UR8][R4.64], R46 ;  /* 0x0000002e04007986 */ /* 0x000fe2000c101b08 */
[----:B------:R-:W-:-:S04]  /*0cc0*/  IMAD.WIDE R6, R7, 0x8, R2 ;  /* 0x0000000807067825 */ /* 0x000fc800078e0202 */
[----:B------:R-:W-:Y:S01]  /*0cd0*/  IMAD R19, R35, 0x7, RZ ;  /* 0x0000000723137824 */ /* 0x000fe200078e02ff */
[----:B------:R-:W-:Y:S01]  /*0ce0*/  STG.E.64 desc[UR8][R6.64], R48 ;  /* 0x0000003006007986 */ /* 0x000fe2000c101b08 */
[----:B------:R-:W-:-:S04]  /*0cf0*/  IMAD.WIDE R8, R9, 0x8, R2 ;  /* 0x0000000809087825 */ /* 0x000fc800078e0202 */
[--C-:B------:R-:W-:Y:S01]  /*0d00*/  IMAD.WIDE R10, R11, 0x8, R2.reuse ;  /* 0x000000080b0a7825 */ /* 0x100fe200078e0202 */
[----:B------:R-:W-:Y:S03]  /*0d10*/  STG.E.64 desc[UR8][R8.64], R50 ;  /* 0x0000003208007986 */ /* 0x000fe6000c101b08 */
[----:B------:R-:W-:Y:S01]  /*0d20*/  IMAD R25, R35, 0x9, RZ ;  /* 0x0000000923197824 */ /* 0x000fe200078e02ff */
[----:B------:R-:W-:Y:S01]  /*0d30*/  STG.E.64 desc[UR8][R10.64], R64 ;  /* 0x000000400a007986 */ /* 0x000fe2000c101b08 */
[----:B------:R-:W-:-:S04]  /*0d40*/  IMAD.WIDE R12, R13, 0x8, R2 ;  /* 0x000000080d0c7825 */ /* 0x000fc800078e0202 */
        /* <DEDUP_REMOVED lines=20> */
[--C-:B------:R-:W-:Y:S01]  /*0e90*/  IMAD.WIDE R28, R29, 0x8, R2.reuse ;  /* 0x000000081d1c7825 */ /* 0x100fe200078e0202 */
[----:B------:R-:W-:Y:S03]  /*0ea0*/  STG.E.64 desc[UR8][R32.64], R74 ;  /* 0x0000004a20007986 */ /* 0x000fe6000c101b08 */
[--C-:B------:R-:W-:Y:S01]  /*0eb0*/  IMAD.WIDE R22, R23, 0x8, R2.reuse ;  /* 0x0000000817167825 */ /* 0x100fe200078e0202 */
[----:B------:R-:W-:Y:S03]  /*0ec0*/  STG.E.64 desc[UR8][R28.64], R60 ;  /* 0x0000003c1c007986 */ /* 0x000fe6000c101b08 */
[----:B0-----:R-:W-:Y:S01]  /*0ed0*/  IMAD.WIDE R2, R17, 0x8, R2 ;  /* 0x0000000811027825 */ /* 0x001fe200078e0202 */
[----:B------:R-:W-:Y:S04]  /*0ee0*/  STG.E.64 desc[UR8][R22.64], R62 ;  /* 0x0000003e16007986 */ /* 0x000fe8000c101b08 */
[----:B------:R-:W-:Y:S01]  /*0ef0*/  STG.E.64 desc[UR8][R2.64], R58 ;  /* 0x0000003a02007986 */ /* 0x000fe2000c101b08 */
[----:B------:R-:W-:Y:S05]  /*0f00*/  EXIT ;  /* 0x000000000000794d */ /* 0x000fea0003800000 */
.L_x_7:
        /* <DEDUP_REMOVED lines=15> */
.L_x_16:


//--------------------- .text._Z24contractTensorPermBackupPdS_S_iiii --------------------------
	.section	.text._Z24contractTensorPermBackupPdS_S_iiii,"ax",@progbits
	.align	128
        .global         _Z24contractTensorPermBackupPdS_S_iiii
        .type           _Z24contractTensorPermBackupPdS_S_iiii,@function
        .size           _Z24contractTensorPermBackupPdS_S_iiii,(.L_x_17 - _Z24contractTensorPermBackupPdS_S_iiii)
        .other          _Z24contractTensorPermBackupPdS_S_iiii,@"STO_CUDA_ENTRY STV_DEFAULT"
_Z24contractTensorPermBackupPdS_S_iiii:
.text._Z24contractTensorPermBackupPdS_S_iiii:
[----:B------:R-:W-:Y:S01]  /*0000*/  LDC R1, c[0x0][0x37c] ;  /* 0x0000df00ff017b82 */ /* 0x000fe20000000800 */
[----:B------:R-:W0:Y:S07]  /*0010*/  S2R R0, SR_TID.X ;  /* 0x0000000000007919 */ /* 0x000e2e0000002100 */
[----:B------:R-:W0:Y:S01]  /*0020*/  S2UR UR4, SR_CTAID.X ;  /* 0x00000000000479c3 */ /* 0x000e220000002500 */
[----:B------:R-:W1:Y:S01]  /*0030*/  LDCU UR7, c[0x0][0x398] ;  /* 0x00007300ff0777ac */ /* 0x000e620008000800 */
[----:B------:R-:W-:Y:S01]  /*0040*/  CS2R R70, SRZ ;  /* 0x0000000000467805 */ /* 0x000fe2000001ff00 */
[----:B------:R-:W2:Y:S01]  /*0050*/  S2R R7, SR_TID.Z ;  /* 0x0000000000077919 */ /* 0x000ea20000002300 */
[----:B------:R-:W-:Y:S01]  /*0060*/  CS2R R54, SRZ ;  /* 0x0000000000367805 */ /* 0x000fe2000001ff00 */
[----:B------:R-:W3:Y:S01]  /*0070*/  LDCU.64 UR8, c[0x0][0x358] ;  /* 0x00006b00ff0877ac */ /* 0x000ee20008000a00 */
[----:B------:R-:W-:Y:S01]  /*0080*/  CS2R R48, SRZ ;  /* 0x0000000000307805 */ /* 0x000fe2000001ff00 */
[----:B------:R-:W4:Y:S01]  /*0090*/  S2R R2, SR_TID.Y ;  /* 0x0000000000027919 */ /* 0x000f220000002200 */
[----:B------:R-:W0:Y:S01]  /*00a0*/  LDC R3, c[0x0][0x360] ;  /* 0x0000d800ff037b82 */ /* 0x000e220000000800 */
[----:B------:R-:W-:-:S02]  /*00b0*/  CS2R R60, SRZ ;  /* 0x00000000003c7805 */ /* 0x000fc4000001ff00 */
[----:B------:R-:W-:Y:S02]  /*00c0*/  CS2R R68, SRZ ;  /* 0x0000000000447805 */ /* 0x000fe4000001ff00 */
[----:B------:R-:W-:Y:S02]  /*00d0*/  CS2R R58, SRZ ;  /* 0x00000000003a7805 */ /* 0x000fe4000001ff00 */
[----:B------:R-:W-:Y:S02]  /*00e0*/  CS2R R52, SRZ ;  /* 0x0000000000347805 */ /* 0x000fe4000001ff00 */
[----:B------:R-:W-:Y:S02]  /*00f0*/  CS2R R46, SRZ ;  /* 0x00000000002e7805 */ /* 0x000fe4000001ff00 */
[----:B------:R-:W-:Y:S02]  /*0100*/  CS2R R66, SRZ ;  /* 0x0000000000427805 */ /* 0x000fe4000001ff00 */
[----:B------:R-:W-:Y:S01]  /*0110*/  CS2R R74, SRZ ;  /* 0x00000000004a7805 */ /* 0x000fe2000001ff00 */
[----:B------:R-:W5:Y:S01]  /*0120*/  LDC.64 R4, c[0x0][0x3a0] ;  /* 0x0000e800ff047b82 */ /* 0x000f620000000a00 */
[----:B------:R-:W-:-:S02]  /*0130*/  CS2R R64, SRZ ;  /* 0x0000000000407805 */ /* 0x000fc4000001ff00 */
[----:B------:R-:W-:Y:S02]  /*0140*/  CS2R R56, SRZ ;  /* 0x0000000000387805 */ /* 0x000fe4000001ff00 */
[----:B------:R-:W-:Y:S02]  /*0150*/  CS2R R50, SRZ ;  /* 0x0000000000327805 */ /* 0x000fe4000001ff00 */
[----:B------:R-:W-:Y:S02]  /*0160*/  CS2R R44, SRZ ;  /* 0x00000000002c7805 */ /* 0x000fe4000001ff00 */
[----:B------:R-:W-:Y:S02]  /*0170*/  CS2R R62, SRZ ;  /* 0x00000000003e7805 */ /* 0x000fe4000001ff00 */
[----:B------:R-:W-:Y:S01]  /*0180*/  CS2R R72, SRZ ;  /* 0x0000000000487805 */ /* 0x000fe2000001ff00 */
[----:B------:R-:W4:Y:S08]  /*0190*/  LDC R9, c[0x0][0x364] ;  /* 0x0000d900ff097b82 */ /* 0x000f300000000800 */
[----:B------:R-:W2:Y:S01]  /*01a0*/  S2UR UR6, SR_CTAID.Z ;  /* 0x00000000000679c3 */ /* 0x000ea20000002700 */
[----:B0-----:R-:W-:-:S05]  /*01b0*/  IMAD R3, R3, UR4, R0 ;  /* 0x0000000403037c24 */ /* 0x001fca000f8e0200 */
[----:B------:R-:W-:Y:S02]  /*01c0*/  SHF.L.U32 R3, R3, 0x4, RZ ;  /* 0x0000000403037819 */ /* 0x000fe400000006ff */
[----:B------:R-:W2:Y:S01]  /*01d0*/  LDC R6, c[0x0][0x368] ;  /* 0x0000da00ff067b82 */ /* 0x000ea20000000800 */
[----:B-----5:R-:W-:-:S07]  /*01e0*/  ISETP.GE.AND P0, PT, R5, 0x1, PT ;  /* 0x000000010500780c */ /* 0x020fce0003f06270 */
[----:B------:R-:W4:Y:S08]  /*01f0*/  S2UR UR5, SR_CTAID.Y ;  /* 0x00000000000579c3 */ /* 0x000f300000002600 */
[----:B------:R-:W0:Y:S08]  /*0200*/  LDC.64 R38, c[0x0][0x388] ;  /* 0x0000e200ff267b82 */ /* 0x000e300000000a00 */
[----:B------:R-:W5:Y:S01]  /*0210*/  LDC.64 R16, c[0x0][0x380] ;  /* 0x0000e000ff107b82 */ /* 0x000f620000000a00 */
[----:B--2---:R-:W-:-:S04]  /*0220*/  IMAD R7, R6, UR6, R7 ;  /* 0x0000000606077c24 */ /* 0x004fc8000f8e0207 */
[----:B-1----:R-:W-:Y:S02]  /*0230*/  IMAD R8, R7, UR7, R3 ;  /* 0x0000000707087c24 */ /* 0x002fe4000f8e0203 */
[----:B----4-:R-:W-:-:S04]  /*0240*/  IMAD R6, R9, UR5, R2 ;  /* 0x0000000509067c24 */ /* 0x010fc8000f8e0202 */
[----:B------:R-:W-:Y:S02]  /*0250*/  IMAD R4, R7, R4, R6 ;  /* 0x0000000407047224 */ /* 0x000fe400078e0206 */
[-C--:B------:R-:W-:Y:S02]  /*0260*/  IMAD R9, R6, R5.reuse, RZ ;  /* 0x0000000506097224 */ /* 0x080fe400078e02ff */
[----:B------:R-:W-:Y:S02]  /*0270*/  IMAD R7, R8, R5, RZ ;  /* 0x0000000508077224 */ /* 0x000fe400078e02ff */
[----:B------:R-:W-:Y:S02]  /*0280*/  IMAD R34, R4, UR7, R3 ;  /* 0x0000000704227c24 */ /* 0x000fe4000f8e0203 */
[----:B0-----:R-:W-:-:S04]  /*0290*/  IMAD.WIDE R38, R9, 0x8, R38 ;  /* 0x0000000809267825 */ /* 0x001fc800078e0226 */
[----:B-----5:R-:W-:Y:S01]  /*02a0*/  IMAD.WIDE R16, R7, 0x8, R16 ;  /* 0x0000000807107825 */ /* 0x020fe200078e0210 */
[----:B---3--:R-:W-:Y:S06]  /*02b0*/  @!P0 BRA `(.L_x_8) ;  /* 0x0000003400a48947 */ /* 0x008fec0003800000 */
[----:B------:R-:W-:Y:S01]  /*02c0*/  IMAD.IADD R33, R2, 0x1, R5 ;  /* 0x0000000102217824 */ /* 0x000fe200078e0205 */
[----:B------:R-:W-:Y:S01]  /*02d0*/  MOV R36, R16 ;  /* 0x0000001000247202 */ /* 0x000fe20000000f00 */
[----:B------:R-:W-:Y:S01]  /*02e0*/  IMAD.MOV.U32 R37, RZ, RZ, R17 ;  /* 0x000000ffff257224 */ /* 0x000fe200078e0011 */
[----:B------:R-:W-:Y:S01]  /*02f0*/  CS2R R70, SRZ ;  /* 0x0000000000467805 */ /* 0x000fe2000001ff00 */
[----:B------:R-:W-:Y:S01]  /*0300*/  UMOV UR4, URZ ;  /* 0x000000ff00047c82 */ /* 0x000fe20008000000 */
[----:B------:R-:W-:-:S05]  /*0310*/  IADD3 R32, PT, PT, R33, R5, RZ ;  /* 0x0000000521207210 */ /* 0x000fca0007ffe0ff */
[----:B------:R-:W-:-:S05]  /*0320*/  IMAD.IADD R15, R32, 0x1, R5 ;  /* 0x00000001200f7824 */ /* 0x000fca00078e0205 */
[----:B------:R-:W-:-:S05]  /*0330*/  IADD3 R3, PT, PT, R15, R5, RZ ;  /* 0x000000050f037210 */ /* 0x000fca0007ffe0ff */
[----:B------:R-:W-:-:S05]  /*0340*/  IMAD.IADD R4, R3, 0x1, R5 ;  /* 0x0000000103047824 */ /* 0x000fca00078e0205 */
[----:B------:R-:W-:-:S04]  /*0350*/  IADD3 R6, PT, PT, R4, R5, RZ ;  /* 0x0000000504067210 */ /* 0x000fc80007ffe0ff */
[----:B------:R-:W-:-:S05]  /*0360*/  IADD3 R7, PT, PT, R6, R5, RZ ;  /* 0x0000000506077210 */ /* 0x000fca0007ffe0ff */
[----:B------:R-:W-:-:S05]  /*0370*/  IMAD.IADD R8, R7, 0x1, R5 ;  /* 0x0000000107087824 */ /* 0x000fca00078e0205 */
[----:B------:R-:W-:-:S04]  /*0380*/  IADD3 R9, PT, PT, R8, R5, RZ ;  /* 0x0000000508097210 */ /* 0x000fc80007ffe0ff */
[----:B------:R-:W-:-:S05]  /*0390*/  IADD3 R10, PT, PT, R9, R5, RZ ;  /* 0x00000005090a7210 */ /* 0x000fca0007ffe0ff */
[----:B------:R-:W-:-:S05]  /*03a0*/  IMAD.IADD R11, R10, 0x1, R5 ;  /* 0x000000010a0b7824 */ /* 0x000fca00078e0205 */
[----:B------:R-:W-:-:S04]  /*03b0*/  IADD3 R12, PT, PT, R11, R5, RZ ;  /* 0x000000050b0c7210 */ /* 0x000fc80007ffe0ff */
[----:B------:R-:W-:-:S04]  /*03c0*/  IADD3 R14, PT, PT, R12, R5, RZ ;  /* 0x000000050c0e7210 */ /* 0x000fc80007ffe0ff */
[----:B------:R-:W-:-:S07]  /*03d0*/  IADD3 R13, PT, PT, R14, R5, RZ ;  /* 0x000000050e0d7210 */ /* 0x000fce0007ffe0ff */
.L_x_9:
[----:B------:R-:W-:-:S04]  /*03e0*/  IMAD.WIDE.U32 R16, R2, 0x8, R36 ;  /* 0x0000000802107825 */ /* 0x000fc800078e0024 */
[--C-:B------:R-:W-:Y:S02]  /*03f0*/  IMAD.WIDE.U32 R18, R33, 0x8, R36.reuse ;  /* 0x0000000821127825 */ /* 0x100fe400078e0024 */
[----:B------:R-:W2:Y:S02]  /*0400*/  LDG.E.64 R16, desc[UR8][R16.64] ;  /* 0x0000000810107981 */ /* 0x000ea4000c1e1b00 */
[--C-:B------:R-:W-:Y:S02]  /*0410*/  IMAD.WIDE.U32 R20, R32, 0x8, R36.reuse ;  /* 0x0000000820147825 */ /* 0x100fe400078e0024 */
[----:B------:R-:W2:Y:S02]  /*0420*/  LDG.E.64 R18, desc[UR8][R18.64] ;  /* 0x0000000812127981 */ /* 0x000ea4000c1e1b00 */
[--C-:B------:R-:W-:Y:S02]  /*0430*/  IMAD.WIDE.U32 R22, R15, 0x8, R36.reuse ;  /* 0x000000080f167825 */ /* 0x100fe400078e0024 */
[----:B------:R-:W3:Y:S02]  /*0440*/  LDG.E.64 R20, desc[UR8][R20.64] ;  /* 0x0000000814147981 */ /* 0x000ee4000c1e1b00 */
[----:B------:R-:W-:-:S02]  /*0450*/  IMAD.WIDE.U32 R24, R3, 0x8, R36 ;  /* 0x0000000803187825 */ /* 0x000fc400078e0024 */
[----:B------:R-:W3:Y:S02]  /*0460*/  LDG.E.64 R22, desc[UR8][R22.64] ;  /* 0x0000000816167981 */ /* 0x000ee4000c1e1b00 */
[--C-:B------:R-:W-:Y:S02]  /*0470*/  IMAD.WIDE.U32 R26, R4, 0x8, R36.reuse ;  /* 0x00000008041a7825 */ /* 0x100fe400078e0024 */
[----:B------:R-:W4:Y:S02]  /*0480*/  LDG.E.64 R24, desc[UR8][R24.64] ;  /* 0x0000000818187981 */ /* 0x000f24000c1e1b00 */
[--C-:B------:R-:W-:Y:S02]  /*0490*/  IMAD.WIDE.U32 R28, R6, 0x8, R36.reuse ;  /* 0x00000008061c7825 */ /* 0x100fe400078e0024 */
[----:B------:R-:W4:Y:S02]  /*04a0*/  LDG.E.64 R26, desc[UR8][R26.64] ;  /* 0x000000081a1a7981 */ /* 0x000f24000c1e1b00 */
[----:B------:R-:W-:-:S02]  /*04b0*/  IMAD.WIDE.U32 R30, R7, 0x8, R36 ;  /* 0x00000008071e7825 */ /* 0x000fc400078e0024 */
[----:B------:R-:W5:Y:S04]  /*04c0*/  LDG.E.64 R28, desc[UR8][R28.64] ;  /* 0x000000081c1c7981 */ /* 0x000f68000c1e1b00 */
[----:B------:R-:W5:Y:S01]  /*04d0*/  LDG.E.64 R30, desc[UR8][R30.64] ;  /* 0x000000081e1e7981 */ /* 0x000f62000c1e1b00 */
[----:B------:R-:W0:Y:S01]  /*04e0*/  S2UR UR6, SR_CgaCtaId ;  /* 0x00000000000679c3 */ /* 0x000e220000008800 */
[----:B------:R-:W-:Y:S01]  /*04f0*/  UMOV UR5, 0x400 ;  /* 0x0000040000057882 */ /* 0x000fe20000000000 */
[----:B------:R-:W-:Y:S01]  /*0500*/  IMAD R41, R5, 0xf, R2 ;  /* 0x0000000f05297824 */ /* 0x000fe200078e0202 */
[----:B0-----:R-:W-:-:S06]  /*0510*/  ULEA UR5, UR6, UR5, 0x18 ;  /* 0x0000000506057291 */ /* 0x001fcc000f8ec0ff */
[----:B------:R-:W-:-:S05]  /*0520*/  LEA R35, R0, UR5, 0x7 ;  /* 0x0000000500237c11 */ /* 0x000fca000f8e38ff */
[----:B------:R-:W-:-:S05]  /*0530*/  IMAD R40, R2, 0x100, R35 ;  /* 0x0000010002287824 */ /* 0x000fca00078e0223 */
[----:B--2---:R0:W-:Y:S04]  /*0540*/  STS.128 [R40], R16 ;  /* 0x0000001028007388 */ /* 0x0041e80000000c00 */
[----:B---3--:R1:W-:Y:S04]  /*0550*/  STS.128 [R40+0x10], R20 ;  /* 0x0000101428007388 */ /* 0x0083e80000000c00 */
[----:B----4-:R2:W-:Y:S01]  /*0560*/  STS.128 [R40+0x20], R24 ;  /* 0x0000201828007388 */ /* 0x0105e20000000c00 */
[----:B0-----:R-:W-:-:S04]  /*0570*/  IMAD.WIDE.U32 R16, R8, 0x8, R36 ;  /* 0x0000000808107825 */ /* 0x001fc800078e0024 */
[--C-:B------:R-:W-:Y:S02]  /*0580*/  IMAD.WIDE.U32 R18, R9, 0x8, R36.reuse ;  /* 0x0000000809127825 */ /* 0x100fe400078e0024 */
[----:B------:R-:W3:Y:S02]  /*0590*/  LDG.E.64 R16, desc[UR8][R16.64] ;  /* 0x0000000810107981 */ /* 0x000ee4000c1e1b00 */
[--C-:B-1----:R-:W-:Y:S02]  /*05a0*/  IMAD.WIDE.U32 R20, R10, 0x8, R36.reuse ;  /* 0x000000080a147825 */ /* 0x102fe400078e0024 */
[----:B-----5:R0:W-:Y:S02]  /*05b0*/  STS.128 [R40+0x30], R28 ;  /* 0x0000301c28007388 */ /* 0x0201e40000000c00 */
[--C-:B------:R-:W-:Y:S02]  /*05c0*/  IMAD.WIDE.U32 R22, R11, 0x8, R36.reuse ;  /* 0x000000080b167825 */ /* 0x100fe400078e0024 */
[----:B------:R-:W3:Y:S02]  /*05d0*/  LDG.E.64 R18, desc[UR8][R18.64] ;  /* 0x0000000812127981 */ /* 0x000ee4000c1e1b00 */
[----:B--2---:R-:W-:-:S02]  /*05e0*/  IMAD.WIDE.U32 R24, R12, 0x8, R36 ;  /* 0x000000080c187825 */ /* 0x004fc400078e0024 */
[----:B------:R-:W2:Y:S02]  /*05f0*/  LDG.E.64 R20, desc[UR8][R20.64] ;  /* 0x0000000814147981 */ /* 0x000ea4000c1e1b00 */
[--C-:B------:R-:W-:Y:S02]  /*0600*/  IMAD.WIDE.U32 R26, R14, 0x8, R36.reuse ;  /* 0x000000080e1a7825 */ /* 0x100fe400078e0024 */
[----:B------:R-:W2:Y:S02]  /*0610*/  LDG.E.64 R22, desc[UR8][R22.64] ;  /* 0x0000000816167981 */ /* 0x000ea4000c1e1b00 */
[--C-:B0-----:R-:W-:Y:S02]  /*0620*/  IMAD.WIDE.U32 R30, R41, 0x8, R36.reuse ;  /* 0x00000008291e7825 */ /* 0x101fe400078e0024 */
[----:B------:R-:W4:Y:S02]  /*0630*/  LDG.E.64 R24, desc[UR8][R24.64] ;  /* 0x0000000818187981 */ /* 0x000f24000c1e1b00 */
[----:B------:R-:W-:-:S02]  /*0640*/  IMAD.WIDE.U32 R28, R13, 0x8, R36 ;  /* 0x000000080d1c7825 */ /* 0x000fc400078e0024 */
[----:B------:R-:W4:Y:S04]  /*0650*/  LDG.E.64 R26, desc[UR8][R26.64] ;  /* 0x000000081a1a7981 */ /* 0x000f28000c1e1b00 */
[----:B------:R-:W5:Y:S04]  /*0660*/  LDG.E.64 R30, desc[UR8][R30.64] ;  /* 0x000000081e1e7981 */ /* 0x000f68000c1e1b00 */
[----:B------:R-:W5:Y:S04]  /*0670*/  LDG.E.64 R28, desc[UR8][R28.64] ;  /* 0x000000081c1c7981 */ /* 0x000f68000c1e1b00 */
[----:B---3--:R-:W-:Y:S04]  /*0680*/  STS.128 [R40+0x40], R16 ;  /* 0x0000401028007388 */ /* 0x008fe80000000c00 */
[----:B--2---:R-:W-:Y:S04]  /*0690*/  STS.128 [R40+0x50], R20 ;  /* 0x0000501428007388 */ /* 0x004fe80000000c00 */
[----:B----4-:R-:W-:Y:S04]  /*06a0*/  STS.128 [R40+0x60], R24 ;  /* 0x0000601828007388 */ /* 0x010fe80000000c00 */
[----:B-----5:R0:W-:Y:S01]  /*06b0*/  STS.128 [R40+0x70], R28 ;  /* 0x0000701c28007388 */ /* 0x0201e20000000c00 */
[----:B------:R-:W-:Y:S06]  /*06c0*/  BAR.SYNC.DEFER_BLOCKING 0x0 ;  /* 0x0000000000007b1d */ /* 0x000fec0000010000 */
[----:B0-----:R-:W2:Y:S04]  /*06d0*/  LDG.E.64 R30, desc[UR8][R38.64] ;  /* 0x00000008261e7981 */ /* 0x001ea8000c1e1b00 */
[----:B------:R-:W3:Y:S04]  /*06e0*/  LDG.E.64 R28, desc[UR8][R38.64+0x8] ;  /* 0x00000808261c7981 */ /* 0x000ee8000c1e1b00 */
[----:B------:R-:W4:Y:S04]  /*06f0*/  LDG.E.64 R40, desc[UR8][R38.64+0x10] ;  /* 0x0000100826287981 */ /* 0x000f28000c1e1b00 */
[----:B------:R-:W2:Y:S04]  /*0700*/  LDS.128 R24, [R35+0x20] ;  /* 0x0000200023187984 */ /* 0x000ea80000000c00 */
[----:B------:R-:W-:Y:S04]  /*0710*/  LDS.128 R16, [R35] ;  /* 0x0000000023107984 */ /* 0x000fe80000000c00 */
[----:B------:R-:W5:Y:S04]  /*0720*/  LDG.E.64 R42, desc[UR8][R38.64+0x18] ;  /* 0x00001808262a7981 */ /* 0x000f68000c1e1b00 */
[----:B------:R-:W-:Y:S01]  /*0730*/  LDS.128 R20, [R35+0x10] ;  /* 0x0000100023147984 */ /* 0x000fe20000000c00 */
[----:B--2---:R-:W-:-:S02]  /*0740*/  DFMA R56, R30, R24, R56 ;  /* 0x000000181e38722b */ /* 0x004fc40000000038 */
[C---:B------:R-:W-:Y:S01]  /*0750*/  DFMA R64, R30.reuse, R26, R64 ;  /* 0x0000001a1e40722b */ /* 0x040fe20000000040 */
[----:B------:R-:W0:Y:S02]  /*0760*/  LDS.128 R24, [R35+0x50] ;  /* 0x0000500023187984 */ /* 0x000e240000000c00 */
[C---:B0-----:R-:W-:Y:S02]  /*0770*/  DFMA R58, R30.reuse, R24, R58 ;  /* 0x000000181e3a722b */ /* 0x041fe4000000003a */
[C---:B------:R-:W-:Y:S01]  /*0780*/  DFMA R68, R30.reuse, R26, R68 ;  /* 0x0000001a1e44722b */ /* 0x040fe20000000044 */
[----:B------:R-:W0:Y:S01]  /*0790*/  LDS.128 R24, [R35+0x70] ;  /* 0x0000700023187984 */ /* 0x000e220000000c00 */
[C---:B------:R-:W-:Y:S02]  /*07a0*/  DFMA R72, R30.reuse, R16, R72 ;  /* 0x000000101e48722b */ /* 0x040fe40000000048 */
[C---:B------:R-:W-:Y:S01]  /*07b0*/  DFMA R62, R30.reuse, R18, R62 ;  /* 0x000000121e3e722b */ /* 0x040fe2000000003e */
[----:B------:R-:W1:Y:S01]  /*07c0*/  LDS.128 R16, [R35+0x30] ;  /* 0x0000300023107984 */ /* 0x000e620000000c00 */
[----:B0-----:R-:W-:-:S02]  /*07d0*/  DFMA R54, R30, R24, R54 ;  /* 0x000000181e36722b */ /* 0x001fc40000000036 */
[C---:B------:R-:W-:Y:S01]  /*07e0*/  DFMA R70, R30.reuse, R26, R70 ;  /* 0x0000001a1e46722b */ /* 0x040fe20000000046 */
[----:B------:R-:W3:Y:S01]  /*07f0*/  LDS.128 R24, [R35+0x120] ;  /* 0x0001200023187984 */ /* 0x000ee20000000c00 */
[C---:B------:R-:W-:Y:S02]  /*0800*/  DFMA R44, R30.reuse, R20, R44 ;  /* 0x000000141e2c722b */ /* 0x040fe4000000002c */
[C---:B------:R-:W-:Y:S02]  /*0810*/  DFMA R50, R30.reuse, R22, R50 ;  /* 0x000000161e32722b */ /* 0x040fe40000000032 */
[C---:B-1----:R-:W-:Y:S01]  /*0820*/  DFMA R74, R30.reuse, R16, R74 ;  /* 0x000000101e4a722b */ /* 0x042fe2000000004a */
[----:B------:R-:W0:Y:S01]  /*0830*/  LDS.128 R20, [R35+0x40] ;  /* 0x0000400023147984 */ /* 0x000e220000000c00 */
[----:B------:R-:W-:-:S03]  /*0840*/  DFMA R66, R30, R18, R66 ;  /* 0x000000121e42722b */ /* 0x000fc60000000042 */
[----:B------:R-:W1:Y:S01]  /*0850*/  LDS.128 R16, [R35+0x60] ;  /* 0x0000600023107984 */ /* 0x000e620000000c00 */
[C---:B---3--:R-:W-:Y:S02]  /*0860*/  DFMA R56, R28.reuse, R24, R56 ;  /* 0x000000181c38722b */ /* 0x048fe40000000038 */
[----:B------:R-:W-:Y:S01]  /*0870*/  DFMA R64, R28, R26, R64 ;  /* 0x0000001a1c40722b */ /* 0x000fe20000000040 */
[----:B------:R-:W2:Y:S01]  /*0880*/  LDS.128 R24, [R35+0x150] ;  /* 0x0001500023187984 */ /* 0x000ea20000000c00 */
[C---:B0-----:R-:W-:Y:S02]  /*0890*/  DFMA R46, R30.reuse, R20, R46 ;  /* 0x000000141e2e722b */ /* 0x041fe4000000002e */
[C---:B------:R-:W-:Y:S02]  /*08a0*/  DFMA R52, R30.reuse, R22, R52 ;  /* 0x000000161e34722b */ /* 0x040fe40000000034 */
[C---:B-1----:R-:W-:Y:S01]  /*08b0*/  DFMA R60, R30.reuse, R16, R60 ;  /* 0x000000101e3c722b */ /* 0x042fe2000000003c */
[----:B------:R-:W0:Y:S01]  /*08c0*/  LDS.128 R20, [R35+0x100] ;  /* 0x0001000023147984 */ /* 0x000e220000000c00 */
[----:B------:R-:W-:-:S03]  /*08d0*/  DFMA R48, R30, R18, R48 ;  /* 0x000000121e30722b */ /* 0x000fc60000000030 */
[----:B------:R-:W3:Y:S04]  /*08e0*/  LDG.E.64 R30, desc[UR8][R38.64+0x20] ;  /* 0x00002008261e7981 */ /* 0x000ee8000c1e1b00 */
[----:B------:R-:W-:Y:S01]  /*08f0*/  LDS.128 R16, [R35+0x110] ;  /* 0x0001100023107984 */ /* 0x000fe20000000c00 */
[C---:B--2---:R-:W-:Y:S02]  /*0900*/  DFMA R58, R28.reuse, R24, R58 ;  /* 0x000000181c3a722b */ /* 0x044fe4000000003a */
[C---:B------:R-:W-:Y:S01]  /*0910*/  DFMA R68, R28.reuse, R26, R68 ;  /* 0x0000001a1c44722b */ /* 0x040fe20000000044 */
[----:B------:R-:W1:Y:S01]  /*0920*/  LDS.128 R24, [R35+0x170] ;  /* 0x0001700023187984 */ /* 0x000e620000000c00 */
[C---:B0-----:R-:W-:Y:S02]  /*0930*/  DFMA R72, R28.reuse, R20, R72 ;  /* 0x000000141c48722b */ /* 0x041fe40000000048 */
[C---:B------:R-:W-:Y:S01]  /*0940*/  DFMA R62, R28.reuse, R22, R62 ;  /* 0x000000161c3e722b */ /* 0x040fe2000000003e */
[----:B------:R-:W0:Y:S01]  /*0950*/  LDS.128 R20, [R35+0x130] ;  /* 0x0001300023147984 */ /* 0x000e220000000c00 */
[----:B-1----:R-:W-:-:S02]  /*0960*/  DFMA R54, R28, R24, R54 ;  /* 0x000000181c36722b */ /* 0x002fc40000000036 */
[C---:B------:R-:W-:Y:S01]  /*0970*/  DFMA R70, R28.reuse, R26, R70 ;  /* 0x0000001a1c46722b */ /* 0x040fe20000000046 */
[----:B------:R-:W4:Y:S01]  /*0980*/  LDS.128 R24, [R35+0x220] ;  /* 0x0002200023187984 */ /* 0x000f220000000c00 */
[C---:B------:R-:W-:Y:S02]  /*0990*/  DFMA R44, R28.reuse, R16, R44 ;  /* 0x000000101c2c722b */ /* 0x040fe4000000002c */
[C---:B------:R-:W-:Y:S02]  /*09a0*/  DFMA R50, R28.reuse, R18, R50 ;  /* 0x000000121c32722b */ /* 0x040fe40000000032 */
[C---:B0-----:R-:W-:Y:S01]  /*09b0*/  DFMA R74, R28.reuse, R20, R74 ;  /* 0x000000141c4a722b */ /* 0x041fe2000000004a */
[----:B------:R-:W0:Y:S01]  /*09c0*/  LDS.128 R16, [R35+0x140] ;  /* 0x0001400023107984 */ /* 0x000e220000000c00 */
[----:B------:R-:W-:-:S03]  /*09d0*/  DFMA R66, R28, R22, R66 ;  /* 0x000000161c42722b */ /* 0x000fc60000000042 */
[----:B------:R-:W1:Y:S01]  /*09e0*/  LDS.128 R20, [R35+0x160] ;  /* 0x0001600023147984 */ /* 0x000e620000000c00 */
[C---:B----4-:R-:W-:Y:S02]  /*09f0*/  DFMA R56, R40.reuse, R24, R56 ;  /* 0x000000182838722b */ /* 0x050fe40000000038 */
[----:B------:R-:W-:Y:S01]  /*0a00*/  DFMA R64, R40, R26, R64 ;  /* 0x0000001a2840722b */ /* 0x000fe20000000040 */
[----:B------:R-:W2:Y:S01]  /*0a10*/  LDS.128 R24, [R35+0x250] ;  /* 0x0002500023187984 */ /* 0x000ea20000000c00 */
[C---:B0-----:R-:W-:Y:S02]  /*0a20*/  DFMA R46, R28.reuse, R16, R46 ;  /* 0x000000101c2e722b */ /* 0x041fe4000000002e */
[C---:B------:R-:W-:Y:S02]  /*0a30*/  DFMA R52, R28.reuse, R18, R52 ;  /* 0x000000121c34722b */ /* 0x040fe40000000034 */
[C---:B-1----:R-:W-:Y:S01]  /*0a40*/  DFMA R60, R28.reuse, R20, R60 ;  /* 0x000000141c3c722b */ /* 0x042fe2000000003c */
[----:B------:R-:W0:Y:S01]  /*0a50*/  LDS.128 R16, [R35+0x200] ;  /* 0x0002000023107984 */ /* 0x000e220000000c00 */
[----:B------:R-:W-:-:S03]  /*0a60*/  DFMA R48, R28, R22, R48 ;  /* 0x000000161c30722b */ /* 0x000fc60000000030 */
[----:B------:R-:W4:Y:S04]  /*0a70*/  LDG.E.64 R28, desc[UR8][R38.64+0x28] ;  /* 0x00002808261c7981 */ /* 0x000f28000c1e1b00 */
        /* <DEDUP_REMOVED lines=9> */
[----:B------:R-:W5:Y:S01]  /*0b10*/  LDS.128 R24, [R35+0x320] ;  /* 0x0003200023187984 */ /* 0x000f620000000c00 */
[C---:B------:R-:W-:Y:S02]  /*0b20*/  DFMA R44, R40.reuse, R20, R44 ;  /* 0x00000014282c722b */ /* 0x040fe4000000002c */
[C---:B------:R-:W-:Y:S02]  /*0b30*/  DFMA R50, R40.reuse, R22, R50 ;  /* 0x000000162832722b */ /* 0x040fe40000000032 */
[C---:B0-----:R-:W-:Y:S01]  /*0b40*/  DFMA R74, R40.reuse, R16, R74 ;  /* 0x00000010284a722b */ /* 0x041fe2000000004a */
[----:B------:R-:W0:Y:S01]  /*0b50*/  LDS.128 R20, [R35+0x240] ;  /* 0x0002400023147984 */ /* 0x000e220000000c00 */
[----:B------:R-:W-:-:S03]  /*0b60*/  DFMA R66, R40, R18, R66 ;  /* 0x000000122842722b */ /* 0x000fc60000000042 */
[----:B------:R-:W1:Y:S01]  /*0b70*/  LDS.128 R16, [R35+0x260] ;  /* 0x0002600023107984 */ /* 0x000e620000000c00 */
[C---:B-----5:R-:W-:Y:S02]  /*0b80*/  DFMA R56, R42.reuse, R24, R56 ;  /* 0x000000182a38722b */ /* 0x060fe40000000038 */
[----:B------:R-:W-:Y:S01]  /*0b90*/  DFMA R64, R42, R26, R64 ;  /* 0x0000001a2a40722b */ /* 0x000fe20000000040 */
[----:B------:R-:W2:Y:S01]  /*0ba0*/  LDS.128 R24, [R35+0x350] ;  /* 0x0003500023187984 */ /* 0x000ea20000000c00 */
[C---:B0-----:R-:W-:Y:S02]  /*0bb0*/  DFMA R46, R40.reuse, R20, R46 ;  /* 0x00000014282e722b */ /* 0x041fe4000000002e */
[C---:B------:R-:W-:Y:S02]  /*0bc0*/  DFMA R52, R40.reuse, R22, R52 ;  /* 0x000000162834722b */ /* 0x040fe40000000034 */
[C---:B-1----:R-:W-:Y:S01]  /*0bd0*/  DFMA R60, R40.reuse, R16, R60 ;  /* 0x00000010283c722b */ /* 0x042fe2000000003c */
[----:B------:R-:W0:Y:S01]  /*0be0*/  LDS.128 R20, [R35+0x300] ;  /* 0x0003000023147984 */ /* 0x000e220000000c00 */
[----:B------:R-:W-:-:S03]  /*0bf0*/  DFMA R48, R40, R18, R48 ;  /* 0x000000122830722b */ /* 0x000fc60000000030 */
[----:B------:R-:W5:Y:S04]  /*0c00*/  LDG.E.64 R40, desc[UR8][R38.64+0x30] ;  /* 0x0000300826287981 */ /* 0x000f68000c1e1b00 */
        /* <DEDUP_REMOVED lines=9> */
[----:B------:R-:W3:Y:S01]  /*0ca0*/  LDS.128 R24, [R35+0x420] ;  /* 0x0004200023187984 */ /* 0x000ee20000000c00 */
[C---:B------:R-:W-:Y:S02]  /*0cb0*/  DFMA R44, R42.reuse, R16, R44 ;  /* 0x000000102a2c722b */ /* 0x040fe4000000002c */
[C---:B------:R-:W-:Y:S02]  /*0cc0*/  DFMA R50, R42.reuse, R18, R50 ;  /* 0x000000122a32722b */ /* 0x040fe40000000032 */
[C---:B0-----:R-:W-:Y:S01]  /*0cd0*/  DFMA R74, R42.reuse, R20, R74 ;  /* 0x000000142a4a722b */ /* 0x041fe2000000004a */
        /* <DEDUP_REMOVED lines=498> */
[C---:B------:R-:W-:Y:S01]  /*2c00*/  DFMA R50, R42.reuse, R18, R50 ;  /* 0x000000122a32722b */ /* 0x040fe20000000032 */
[----:B------:R-:W1:Y:S01]  /*2c10*/  LDS.128 R16, [R35+0x1740] ;  /* 0x0017400023107984 */ /* 0x000e620000000c00 */
[C---:B0-----:R-:W-:Y:S02]  /*2c20*/  DFMA R74, R42.reuse, R20, R74 ;  /* 0x000000142a4a722b */ /* 0x041fe4000000004a */
[----:B------:R-:W-:Y:S01]  /*2c30*/  DFMA R66, R42, R22, R66 ;  /* 0x000000162a42722b */ /* 0x000fe20000000042 */
[----:B------:R-:W0:Y:S01]  /*2c40*/  LDS.128 R20, [R35+0x1760] ;  /* 0x0017600023147984 */ /* 0x000e220000000c00 */
[----:B-----5:R-:W-:-:S02]  /*2c50*/  DFMA R56, R30, R24, R56 ;  /* 0x000000181e38722b */ /* 0x020fc40000000038 */
[----:B------:R-:W-:Y:S01]  /*2c60*/  DFMA R64, R30, R26, R64 ;  /* 0x0000001a1e40722b */ /* 0x000fe20000000040 */
[----:B------:R-:W2:Y:S01]  /*2c70*/  LDS.128 R24, [R35+0x1850] ;  /* 0x0018500023187984 */ /* 0x000ea20000000c00 */
[C---:B-1----:R-:W-:Y:S02]  /*2c80*/  DFMA R46, R42.reuse, R16, R46 ;  /* 0x000000102a2e722b */ /* 0x042fe4000000002e */
[C---:B------:R-:W-:Y:S01]  /*2c90*/  DFMA R52, R42.reuse, R18, R52 ;  /* 0x000000122a34722b */ /* 0x040fe20000000034 */
[----:B------:R-:W1:Y:S01]  /*2ca0*/  LDS.128 R16, [R35+0x1800] ;  /* 0x0018000023107984 */ /* 0x000e620000000c00 */
[C---:B0-----:R-:W-:Y:S02]  /*2cb0*/  DFMA R60, R42.reuse, R20, R60 ;  /* 0x000000142a3c722b */ /* 0x041fe4000000003c */
[----:B------:R-:W-:Y:S01]  /*2cc0*/  DFMA R48, R42, R22, R48 ;  /* 0x000000162a30722b */ /* 0x000fe20000000030 */
[----:B------:R-:W5:Y:S04]  /*2cd0*/  LDG.E.64 R42, desc[UR8][R38.64+0xd8] ;  /* 0x0000d808262a7981 */ /* 0x000f68000c1e1b00 */
[----:B------:R-:W-:Y:S01]  /*2ce0*/  LDS.128 R20, [R35+0x1810] ;  /* 0x0018100023147984 */ /* 0x000fe20000000c00 */
[----:B--2---:R-:W-:-:S02]  /*2cf0*/  DFMA R58, R30, R24, R58 ;  /* 0x000000181e3a722b */ /* 0x004fc4000000003a */
[C---:B------:R-:W-:Y:S01]  /*2d00*/  DFMA R68, R30.reuse, R26, R68 ;  /* 0x0000001a1e44722b */ /* 0x040fe20000000044 */
[----:B------:R-:W0:Y:S01]  /*2d10*/  LDS.128 R24, [R35+0x1870] ;  /* 0x0018700023187984 */ /* 0x000e220000000c00 */
[C---:B-1----:R-:W-:Y:S02]  /*2d20*/  DFMA R72, R30.reuse, R16, R72 ;  /* 0x000000101e48722b */ /* 0x042fe40000000048 */
[C---:B------:R-:W-:Y:S01]  /*2d30*/  DFMA R62, R30.reuse, R18, R62 ;  /* 0x000000121e3e722b */ /* 0x040fe2000000003e */
[----:B------:R-:W1:Y:S01]  /*2d40*/  LDS.128 R16, [R35+0x1830] ;  /* 0x0018300023107984 */ /* 0x000e620000000c00 */
[C---:B0-----:R-:W-:Y:S02]  /*2d50*/  DFMA R54, R30.reuse, R24, R54 ;  /* 0x000000181e36722b */ /* 0x041fe40000000036 */
[C---:B------:R-:W-:Y:S01]  /*2d60*/  DFMA R70, R30.reuse, R26, R70 ;  /* 0x0000001a1e46722b */ /* 0x040fe20000000046 */
[----:B------:R-:W3:Y:S01]  /*2d70*/  LDS.128 R24, [R35+0x1920] ;  /* 0x0019200023187984 */ /* 0x000ee20000000c00 */
[----:B------:R-:W-:-:S02]  /*2d80*/  DFMA R44, R30, R20, R44 ;  /* 0x000000141e2c722b */ /* 0x000fc4000000002c */
        /* <DEDUP_REMOVED lines=13> */
[----:B------:R-:W1:Y:S04]  /*2e60*/  LDS.128 R16, [R35+0x1910] ;  /* 0x0019100023107984 */ /* 0x000e680000000c00 */
[----:B------:R-:W3:Y:S01]  /*2e70*/  LDG.E.64 R30, desc[UR8][R38.64+0xe0] ;  /* 0x0000e008261e7981 */ /* 0x000ee2000c1e1b00 */
[C---:B--2---:R-:W-:Y:S02]  /*2e80*/  DFMA R58, R28.reuse, R24, R58 ;  /* 0x000000181c3a722b */ /* 0x044fe4000000003a */
[C---:B------:R-:W-:Y:S01]  /*2e90*/  DFMA R68, R28.reuse, R26, R68 ;  /* 0x0000001a1c44722b */ /* 0x040fe20000000044 */
[----:B------:R-:W2:Y:S01]  /*2ea0*/  LDS.128 R24, [R35+0x1970] ;  /* 0x0019700023187984 */ /* 0x000ea20000000c00 */
[C---:B0-----:R-:W-:Y:S02]  /*2eb0*/  DFMA R72, R28.reuse, R20, R72 ;  /* 0x000000141c48722b */ /* 0x041fe40000000048 */
[----:B------:R-:W-:-:S02]  /*2ec0*/  DFMA R62, R28, R22, R62 ;  /* 0x000000161c3e722b */ /* 0x000fc4000000003e */
[C---:B-1----:R-:W-:Y:S01]  /*2ed0*/  DFMA R44, R28.reuse, R16, R44 ;  /* 0x000000101c2c722b */ /* 0x042fe2000000002c */
[----:B------:R-:W0:Y:S01]  /*2ee0*/  LDS.128 R20, [R35+0x1930] ;  /* 0x0019300023147984 */ /* 0x000e220000000c00 */
[----:B------:R-:W-:-:S03]  /*2ef0*/  DFMA R50, R28, R18, R50 ;  /* 0x000000121c32722b */ /* 0x000fc60000000032 */
[----:B------:R-:W1:Y:S01]  /*2f00*/  LDS.128 R16, [R35+0x1940] ;  /* 0x0019400023107984 */ /* 0x000e620000000c00 */
[C---:B--2---:R-:W-:Y:S02]  /*2f10*/  DFMA R54, R28.reuse, R24, R54 ;  /* 0x000000181c36722b */ /* 0x044fe40000000036 */
[C---:B------:R-:W-:Y:S01]  /*2f20*/  DFMA R70, R28.reuse, R26, R70 ;  /* 0x0000001a1c46722b */ /* 0x040fe20000000046 */
[----:B------:R-:W4:Y:S01]  /*2f30*/  LDS.128 R24, [R35+0x1a20] ;  /* 0x001a200023187984 */ /* 0x000f220000000c00 */
[C---:B0-----:R-:W-:Y:S02]  /*2f40*/  DFMA R74, R28.reuse, R20, R74 ;  /* 0x000000141c4a722b */ /* 0x041fe4000000004a */
[C---:B------:R-:W-:Y:S02]  /*2f50*/  DFMA R66, R28.reuse, R22, R66 ;  /* 0x000000161c42722b */ /* 0x040fe40000000042 */
[C---:B-1----:R-:W-:Y:S01]  /*2f60*/  DFMA R46, R28.reuse, R16, R46 ;  /* 0x000000101c2e722b */ /* 0x042fe2000000002e */
[----:B------:R-:W0:Y:S01]  /*2f70*/  LDS.128 R20, [R35+0x1960] ;  /* 0x0019600023147984 */ /* 0x000e220000000c00 */
[----:B------:R-:W-:-:S03]  /*2f80*/  DFMA R52, R28, R18, R52 ;  /* 0x000000121c34722b */ /* 0x000fc60000000034 */
[----:B------:R-:W1:Y:S01]  /*2f90*/  LDS.128 R16, [R35+0x1a00] ;  /* 0x001a000023107984 */ /* 0x000e620000000c00 */
[C---:B----4-:R-:W-:Y:S02]  /*2fa0*/  DFMA R56, R40.reuse, R24, R56 ;  /* 0x000000182838722b */ /* 0x050fe40000000038 */
[----:B------:R-:W-:Y:S01]  /*2fb0*/  DFMA R64, R40, R26, R64 ;  /* 0x0000001a2840722b */ /* 0x000fe20000000040 */
[----:B------:R-:W2:Y:S01]  /*2fc0*/  LDS.128 R24, [R35+0x1a50] ;  /* 0x001a500023187984 */ /* 0x000ea20000000c00 */
[C---:B0-----:R-:W-:Y:S02]  /*2fd0*/  DFMA R60, R28.reuse, R20, R60 ;  /* 0x000000141c3c722b */ /* 0x041fe4000000003c */
[----:B------:R-:W-:Y:S02]  /*2fe0*/  DFMA R48, R28, R22, R48 ;  /* 0x000000161c30722b */ /* 0x000fe40000000030 */
[C---:B-1----:R-:W-:Y:S01]  /*2ff0*/  DFMA R72, R40.reuse, R16, R72 ;  /* 0x000000102848722b */ /* 0x042fe20000000048 */
[----:B------:R-:W0:Y:S01]  /*3000*/  LDS.128 R20, [R35+0x1a10] ;  /* 0x001a100023147984 */ /* 0x000e220000000c00 */
[----:B------:R-:W-:-:S03]  /*3010*/  DFMA R62, R40, R18, R62 ;  /* 0x00000012283e722b */ /* 0x000fc6000000003e */
[----:B------:R-:W1:Y:S04]  /*3020*/  LDS.128 R16, [R35+0x1a30] ;  /* 0x001a300023107984 */ /* 0x000e680000000c00 */
[----:B------:R-:W4:Y:S01]  /*3030*/  LDG.E.64 R28, desc[UR8][R38.64+0xe8] ;  /* 0x0000e808261c7981 */ /* 0x000f22000c1e1b00 */
        /* <DEDUP_REMOVED lines=11> */
[----:B------:R-:W5:Y:S01]  /*30f0*/  LDS.128 R24, [R35+0x1b20] ;  /* 0x001b200023187984 */ /* 0x000f620000000c00 */
[C---:B0-----:R-:W-:Y:S02]  /*3100*/  DFMA R46, R40.reuse, R20, R46 ;  /* 0x00000014282e722b */ /* 0x041fe4000000002e */
[C---:B------:R-:W-:Y:S02]  /*3110*/  DFMA R52, R40.reuse, R22, R52 ;  /* 0x000000162834722b */ /* 0x040fe40000000034 */
[C---:B-1----:R-:W-:Y:S01]  /*3120*/  DFMA R60, R40.reuse, R16, R60 ;  /* 0x00000010283c722b */ /* 0x042fe2000000003c */
[----:B------:R-:W0:Y:S01]  /*3130*/  LDS.128 R20, [R35+0x1b00] ;  /* 0x001b000023147984 */ /* 0x000e220000000c00 */
[----:B------:R-:W-:-:S03]  /*3140*/  DFMA R48, R40, R18, R48 ;  /* 0x000000122830722b */ /* 0x000fc60000000030 */
[----:B------:R-:W1:Y:S04]  /*3150*/  LDS.128 R16, [R35+0x1b10] ;  /* 0x001b100023107984 */ /* 0x000e680000000c00 */
[----:B------:R-:W2:Y:S01]  /*3160*/  LDG.E.64 R40, desc[UR8][R38.64+0xf0] ;  /* 0x0000f00826287981 */ /* 0x000ea2000c1e1b00 */
[C---:B-----5:R-:W-:Y:S02]  /*3170*/  DFMA R56, R42.reuse, R24, R56 ;  /* 0x000000182a38722b */ /* 0x060fe40000000038 */
[C---:B------:R-:W-:Y:S01]  /*3180*/  DFMA R64, R42.reuse, R26, R64 ;  /* 0x0000001a2a40722b */ /* 0x040fe20000000040 */
[----:B------:R-:W5:Y:S01]  /*3190*/  LDS.128 R24, [R35+0x1b50] ;  /* 0x001b500023187984 */ /* 0x000f620000000c00 */
[C---:B0-----:R-:W-:Y:S02]  /*31a0*/  DFMA R72, R42.reuse, R20, R72 ;  /* 0x000000142a48722b */ /* 0x041fe40000000048 */
[----:B------:R-:W-:-:S02]  /*31b0*/  DFMA R62, R42, R22, R62 ;  /* 0x000000162a3e722b */ /* 0x000fc4000000003e */
[C---:B-1----:R-:W-:Y:S01]  /*31c0*/  DFMA R44, R42.reuse, R16, R44 ;  /* 0x000000102a2c722b */ /* 0x042fe2000000002c */
[----:B------:R-:W0:Y:S01]  /*31d0*/  LDS.128 R20, [R35+0x1b30] ;  /* 0x001b300023147984 */ /* 0x000e220000000c00 */
[----:B------:R-:W-:-:S03]  /*31e0*/  DFMA R50, R42, R18, R50 ;  /* 0x000000122a32722b */ /* 0x000fc60000000032 */
[----:B------:R-:W1:Y:S01]  /*31f0*/  LDS.128 R16, [R35+0x1b40] ;  /* 0x001b400023107984 */ /* 0x000e620000000c00 */
[C---:B-----5:R-:W-:Y:S02]  /*3200*/  DFMA R58, R42.reuse, R24, R58 ;  /* 0x000000182a3a722b */ /* 0x060fe4000000003a */
[C---:B------:R-:W-:Y:S01]  /*3210*/  DFMA R68, R42.reuse, R26, R68 ;  /* 0x0000001a2a44722b */ /* 0x040fe20000000044 */
[----:B------:R-:W5:Y:S01]  /*3220*/  LDS.128 R24, [R35+0x1b70] ;  /* 0x001b700023187984 */ /* 0x000f620000000c00 */
[C---:B0-----:R-:W-:Y:S02]  /*3230*/  DFMA R74, R42.reuse, R20, R74 ;  /* 0x000000142a4a722b */ /* 0x041fe4000000004a */
[C---:B------:R-:W-:Y:S02]  /*3240*/  DFMA R66, R42.reuse, R22, R66 ;  /* 0x000000162a42722b */ /* 0x040fe40000000042 */
[C---:B-1----:R-:W-:Y:S01]  /*3250*/  DFMA R46, R42.reuse, R16, R46 ;  /* 0x000000102a2e722b */ /* 0x042fe2000000002e */
[----:B------:R-:W0:Y:S01]  /*3260*/  LDS.128 R20, [R35+0x1b60] ;  /* 0x001b600023147984 */ /* 0x000e220000000c00 */
[----:B------:R-:W-:-:S03]  /*3270*/  DFMA R52, R42, R18, R52 ;  /* 0x000000122a34722b */ /* 0x000fc60000000034 */
[----:B------:R-:W3:Y:S01]  /*3280*/  LDS.128 R16, [R35+0x1c00] ;  /* 0x001c000023107984 */ /* 0x000ee20000000c00 */
[C---:B-----5:R-:W-:Y:S02]  /*3290*/  DFMA R54, R42.reuse, R24, R54 ;  /* 0x000000182a36722b */ /* 0x060fe40000000036 */
[C---:B------:R-:W-:Y:S01]  /*32a0*/  DFMA R70, R42.reuse, R26, R70 ;  /* 0x0000001a2a46722b */ /* 0x040fe20000000046 */
[----:B------:R-:W1:Y:S01]  /*32b0*/  LDS.128 R24, [R35+0x1c20] ;  /* 0x001c200023187984 */ /* 0x000e620000000c00 */
[C---:B0-----:R-:W-:Y:S02]  /*32c0*/  DFMA R60, R42.reuse, R20, R60 ;  /* 0x000000142a3c722b */ /* 0x041fe4000000003c */
[----:B------:R-:W-:Y:S02]  /*32d0*/  DFMA R48, R42, R22, R48 ;  /* 0x000000162a30722b */ /* 0x000fe40000000030 */
[C---:B---3--:R-:W-:Y:S01]  /*32e0*/  DFMA R72, R30.reuse, R16, R72 ;  /* 0x000000101e48722b */ /* 0x048fe20000000048 */
[----:B------:R-:W0:Y:S01]  /*32f0*/  LDS.128 R20, [R35+0x1c10] ;  /* 0x001c100023147984 */ /* 0x000e220000000c00 */
[----:B------:R-:W-:-:S03]  /*3300*/  DFMA R62, R30, R18, R62 ;  /* 0x000000121e3e722b */ /* 0x000fc6000000003e */
[----:B------:R-:W3:Y:S04]  /*3310*/  LDS.128 R16, [R35+0x1c30] ;  /* 0x001c300023107984 */ /* 0x000ee80000000c00 */
[----:B------:R-:W5:Y:S01]  /*3320*/  LDG.E.64 R42, desc[UR8][R38.64+0xf8] ;  /* 0x0000f808262a7981 */ /* 0x000f62000c1e1b00 */
[C---:B-1----:R-:W-:Y:S02]  /*3330*/  DFMA R56, R30.reuse, R24, R56 ;  /* 0x000000181e38722b */ /* 0x042fe40000000038 */
[C---:B------:R-:W-:Y:S01]  /*3340*/  DFMA R64, R30.reuse, R26, R64 ;  /* 0x0000001a1e40722b */ /* 0x040fe20000000040 */
[----:B------:R-:W1:Y:S01]  /*3350*/  LDS.128 R24, [R35+0x1c50] ;  /* 0x001c500023187984 */ /* 0x000e620000000c00 */
[C---:B0-----:R-:W-:Y:S02]  /*3360*/  DFMA R44, R30.reuse, R20, R44 ;  /* 0x000000141e2c722b */ /* 0x041fe4000000002c */
[----:B------:R-:W-:-:S02]  /*3370*/  DFMA R50, R30, R22, R50 ;  /* 0x000000161e32722b */ /* 0x000fc40000000032 */
[C---:B---3--:R-:W-:Y:S01]  /*3380*/  DFMA R74, R30.reuse, R16, R74 ;  /* 0x000000101e4a722b */ /* 0x048fe2000000004a */
[----:B------:R-:W0:Y:S01]  /*3390*/  LDS.128 R20, [R35+0x1c40] ;  /* 0x001c400023147984 */ /* 0x000e220000000c00 */
[----:B------:R-:W-:-:S03]  /*33a0*/  DFMA R66, R30, R18, R66 ;  /* 0x000000121e42722b */ /* 0x000fc60000000042 */
[----:B------:R-:W3:Y:S01]  /*33b0*/  LDS.128 R16, [R35+0x1c60] ;  /* 0x001c600023107984 */ /* 0x000ee20000000c00 */
[C---:B-1----:R-:W-:Y:S02]  /*33c0*/  DFMA R58, R30.reuse, R24, R58 ;  /* 0x000000181e3a722b */ /* 0x042fe4000000003a */
[C---:B------:R-:W-:Y:S01]  /*33d0*/  DFMA R68, R30.reuse, R26, R68 ;  /* 0x0000001a1e44722b */ /* 0x040fe20000000044 */
[----:B------:R-:W1:Y:S01]  /*33e0*/  LDS.128 R24, [R35+0x1c70] ;  /* 0x001c700023187984 */ /* 0x000e620000000c00 */
[C---:B0-----:R-:W-:Y:S02]  /*33f0*/  DFMA R46, R30.reuse, R20, R46 ;  /* 0x000000141e2e722b */ /* 0x041fe4000000002e */
[C---:B------:R-:W-:Y:S02]  /*3400*/  DFMA R52, R30.reuse, R22, R52 ;  /* 0x000000161e34722b */ /* 0x040fe40000000034 */
[C---:B---3--:R-:W-:Y:S01]  /*3410*/  DFMA R60, R30.reuse, R16, R60 ;  /* 0x000000101e3c722b */ /* 0x048fe2000000003c */
[----:B------:R-:W4:Y:S01]  /*3420*/  LDS.128 R20, [R35+0x1d00] ;  /* 0x001d000023147984 */ /* 0x000f220000000c00 */
[----:B------:R-:W-:-:S03]  /*3430*/  DFMA R48, R30, R18, R48 ;  /* 0x000000121e30722b */ /* 0x000fc60000000030 */
[----:B------:R-:W0:Y:S01]  /*3440*/  LDS.128 R16, [R35+0x1d10] ;  /* 0x001d100023107984 */ /* 0x000e220000000c00 */
[C---:B-1----:R-:W-:Y:S02]  /*3450*/  DFMA R54, R30.reuse, R24, R54 ;  /* 0x000000181e36722b */ /* 0x042fe40000000036 */
[----:B------:R-:W-:Y:S01]  /*3460*/  DFMA R70, R30, R26, R70 ;  /* 0x0000001a1e46722b */ /* 0x000fe20000000046 */
[----:B------:R-:W1:Y:S01]  /*3470*/  LDS.128 R24, [R35+0x1d20] ;  /* 0x001d200023187984 */ /* 0x000e620000000c00 */
[C---:B----4-:R-:W-:Y:S02]  /*3480*/  DFMA R72, R28.reuse, R20, R72 ;  /* 0x000000141c48722b */ /* 0x050fe40000000048 */
[C---:B------:R-:W-:Y:S02]  /*3490*/  DFMA R62, R28.reuse, R22, R62 ;  /* 0x000000161c3e722b */ /* 0x040fe4000000003e */
[C---:B0-----:R-:W-:Y:S01]  /*34a0*/  DFMA R44, R28.reuse, R16, R44 ;  /* 0x000000101c2c722b */ /* 0x041fe2000000002c */
        /* <DEDUP_REMOVED lines=9> */
[----:B------:R-:W0:Y:S01]  /*3540*/  LDS.128 R20, [R35+0x1d60] ;  /* 0x001d600023147984 */ /* 0x000e220000000c00 */
[----:B------:R-:W-:-:S03]  /*3550*/  DFMA R52, R28, R18, R52 ;  /* 0x000000121c34722b */ /* 0x000fc60000000034 */
[----:B------:R-:W3:Y:S01]  /*3560*/  LDS.128 R16, [R35+0x1d70] ;  /* 0x001d700023107984 */ /* 0x000ee20000000c00 */
[C---:B-1----:R-:W-:Y:S02]  /*3570*/  DFMA R58, R28.reuse, R24, R58 ;  /* 0x000000181c3a722b */ /* 0x042fe4000000003a */
[C---:B------:R-:W-:Y:S01]  /*3580*/  DFMA R68, R28.reuse, R26, R68 ;  /* 0x0000001a1c44722b */ /* 0x040fe20000000044 */
[----:B------:R-:W2:Y:S01]  /*3590*/  LDS.128 R24, [R35+0x1e00] ;  /* 0x001e000023187984 */ /* 0x000ea20000000c00 */
[C---:B0-----:R-:W-:Y:S02]  /*35a0*/  DFMA R60, R28.reuse, R20, R60 ;  /* 0x000000141c3c722b */ /* 0x041fe4000000003c */
[C---:B------:R-:W-:Y:S02]  /*35b0*/  DFMA R48, R28.reuse, R22, R48 ;  /* 0x000000161c30722b */ /* 0x040fe40000000030 */
[C---:B---3--:R-:W-:Y:S01]  /*35c0*/  DFMA R54, R28.reuse, R16, R54 ;  /* 0x000000101c36722b */ /* 0x048fe20000000036 */
[----:B------:R-:W0:Y:S01]  /*35d0*/  LDS.128 R20, [R35+0x1e10] ;  /* 0x001e100023147984 */ /* 0x000e220000000c00 */
[----:B------:R-:W-:-:S03]  /*35e0*/  DFMA R70, R28, R18, R70 ;  /* 0x000000121c46722b */ /* 0x000fc60000000046 */
[----:B------:R-:W1:Y:S04]  /*35f0*/  LDS.128 R28, [R35+0x1e30] ;  /* 0x001e3000231c7984 */ /* 0x000e680000000c00 */
[----:B------:R-:W-:Y:S01]  /*3600*/  LDS.128 R16, [R35+0x1e40] ;  /* 0x001e400023107984 */ /* 0x000fe20000000c00 */
        /* <DEDUP_REMOVED lines=11> */
[----:B------:R-:W2:Y:S01]  /*36c0*/  LDS.128 R24, [R35+0x1e70] ;  /* 0x001e700023187984 */ /* 0x000ea20000000c00 */
[C---:B------:R-:W-:Y:S02]  /*36d0*/  DFMA R46, R40.reuse, R16, R46 ;  /* 0x00000010282e722b */ /* 0x040fe4000000002e */
        /* <DEDUP_REMOVED lines=8> */
[C---:B--2---:R-:W-:Y:S02]  /*3760*/  DFMA R54, R40.reuse, R24, R54 ;  /* 0x000000182836722b */ /* 0x044fe40000000036 */
[----:B------:R-:W-:Y:S01]  /*3770*/  DFMA R70, R40, R26, R70 ;  /* 0x0000001a2846722b */ /* 0x000fe20000000046 */
[----:B------:R-:W2:Y:S01]  /*3780*/  LDS.128 R24, [R35+0x1f30] ;  /* 0x001f300023187984 */ /* 0x000ea20000000c00 */
[C---:B-----5:R-:W-:Y:S02]  /*3790*/  DFMA R44, R42.reuse, R16, R44 ;  /* 0x000000102a2c722b */ /* 0x060fe4000000002c */
[C---:B------:R-:W-:Y:S01]  /*37a0*/  DFMA R50, R42.reuse, R18, R50 ;  /* 0x000000122a32722b */ /* 0x040fe20000000032 */
[----:B------:R-:W3:Y:S01]  /*37b0*/  LDS.128 R16, [R35+0x1f40] ;  /* 0x001f400023107984 */ /* 0x000ee20000000c00 */
        /* <DEDUP_REMOVED lines=9> */
[----:B------:R-:W-:-:S06]  /*3850*/  UIADD3 UR4, UPT, UPT, UR4, 0x20, URZ ;  /* 0x0000002004047890 */ /* 0x000fcc000fffe0ff */
[----:B------:R-:W-:Y:S02]  /*3860*/  ISETP.LE.AND P0, PT, R5, UR4, PT ;  /* 0x0000000405007c0c */ /* 0x000fe4000bf03270 */
[----:B------:R-:W-:Y:S02]  /*3870*/  IADD3 R38, P1, PT, R38, 0x100, RZ ;  /* 0x0000010026267810 */ /* 0x000fe40007f3e0ff */
[----:B------:R-:W-:Y:S01]  /*3880*/  IADD3 R36, P2, PT, R36, 0x100, RZ ;  /* 0x0000010024247810 */ /* 0x000fe20007f5e0ff */
[C---:B---3--:R-:W-:Y:S02]  /*3890*/  DFMA R46, R42.reuse, R16, R46 ;  /* 0x000000102a2e722b */ /* 0x048fe4000000002e */
[C---:B------:R-:W-:Y:S01]  /*38a0*/  DFMA R52, R42.reuse, R18, R52 ;  /* 0x000000122a34722b */ /* 0x040fe20000000034 */
[----:B------:R-:W-:Y:S02]  /*38b0*/  IADD3.X R39, PT, PT, RZ, R39, RZ, P1, !PT ;  /* 0x00000027ff277210 */ /* 0x000fe40000ffe4ff */
[----:B------:R-:W-:Y:S01]  /*38c0*/  IADD3.X R37, PT, PT, RZ, R37, RZ, P2, !PT ;  /* 0x00000025ff257210 */ /* 0x000fe200017fe4ff */
[----:B0-----:R-:W-:-:S02]  /*38d0*/  DFMA R58, R42, R20, R58 ;  /* 0x000000142a3a722b */ /* 0x001fc4000000003a */
[C---:B------:R-:W-:Y:S02]  /*38e0*/  DFMA R68, R42.reuse, R22, R68 ;  /* 0x000000162a44722b */ /* 0x040fe40000000044 */
[C---:B-1----:R-:W-:Y:S02]  /*38f0*/  DFMA R54, R42.reuse, R28, R54 ;  /* 0x0000001c2a36722b */ /* 0x042fe40000000036 */
[C---:B------:R-:W-:Y:S02]  /*3900*/  DFMA R70, R42.reuse, R30, R70 ;  /* 0x0000001e2a46722b */ /* 0x040fe40000000046 */
[C---:B--2---:R-:W-:Y:S02]  /*3910*/  DFMA R60, R42.reuse, R24, R60 ;  /* 0x000000182a3c722b */ /* 0x044fe4000000003c */
[----:B------:R-:W-:Y:S01]  /*3920*/  DFMA R48, R42, R26, R48 ;  /* 0x0000001a2a30722b */ /* 0x000fe20000000030 */
[----:B------:R-:W-:Y:S06]  /*3930*/  BAR.SYNC.DEFER_BLOCKING 0x0 ;  /* 0x0000000000007b1d */ /* 0x000fec0000010000 */
[----:B------:R-:W-:Y:S05]  /*3940*/  @!P0 BRA `(.L_x_9) ;  /* 0xffffffc800a48947 */ /* 0x000fea000383ffff */
.L_x_8:
[----:B------:R-:W0:Y:S02]  /*3950*/  LDC.64 R2, c[0x0][0x390] ;  /* 0x0000e400ff027b82 */ /* 0x000e240000000a00 */
[----:B0-----:R-:W-:-:S05]  /*3960*/  IMAD.WIDE R34, R34, 0x8, R2 ;  /* 0x0000000822227825 */ /* 0x001fca00078e0202 */
[----:B------:R-:W-:Y:S04]  /*3970*/  STG.E.64 desc[UR8][R34.64], R72 ;  /* 0x0000004822007986 */ /* 0x000fe8000c101b08 */
        /* <DEDUP_REMOVED lines=14> */
[----:B------:R-:W-:Y:S01]  /*3a60*/  STG.E.64 desc[UR8][R34.64+0x78], R70 ;  /* 0x0000784622007986 */ /* 0x000fe2000c101b08 */
[----:B------:R-:W-:Y:S05]  /*3a70*/  EXIT ;  /* 0x000000000000794d */ /* 0x000fea0003800000 */
.L_x_10:
        /* <DEDUP_REMOVED lines=16> */
.L_x_17:


//--------------------- .text._Z18contractTensorPermPdS_S_iiii --------------------------
	.section	.text._Z18contractTensorPermPdS_S_iiii,"ax",@progbits
	.align	128
        .global         _Z18contractTensorPermPdS_S_iiii
        .type           _Z18contractTensorPermPdS_S_iiii,@function
        .size           _Z18contractTensorPermPdS_S_iiii,(.L_x_18 - _Z18contractTensorPermPdS_S_iiii)
        .other          _Z18contractTensorPermPdS_S_iiii,@"STO_CUDA_ENTRY STV_DEFAULT"
_Z18contractTensorPermPdS_S_iiii:
.text._Z18contractTensorPermPdS_S_iiii:
        /* <DEDUP_REMOVED lines=26> */
[----:B0-----:R-:W-:-:S07]  /*01a0*/  IMAD R0, R7, UR5, R0 ;  /* 0x0000000507007c24 */ /* 0x001fce000f8e0200 */
[----:B------:R-:W0:Y:S08]  /*01b0*/  LDC.64 R4, c[0x0][0x388] ;  /* 0x0000e200ff047b82 */ /* 0x000e300000000a00 */
[----:B------:R-:W2:Y:S01]  /*01c0*/  LDC.64 R2, c[0x0][0x380] ;  /* 0x0000e000ff027b82 */ /* 0x000ea20000000a00 */
[----:B---3--:R-:W-:Y:S01]  /*01d0*/  IMAD R7, R11, UR6, R6 ;  /* 0x000000060b077c24 */ /* 0x008fe2000f8e0206 */
[----:B------:R-:W-:-:S05]  /*01e0*/  SHF.L.U32 R6, R0, 0x4, RZ ;  /* 0x0000000400067819 */ /* 0x000fca00000006ff */
[----:B------:R-:W-:Y:S02]  /*01f0*/  IMAD R11, R7, UR8, R6 ;  /* 0x00000008070b7c24 */ /* 0x000fe4000f8e0206 */
[----:B-1----:R-:W-:Y:S02]  /*0200*/  IMAD R0, R9, UR4, R8 ;  /* 0x0000000409007c24 */ /* 0x002fe4000f8e0208 */
[----:B----4-:R-:W-:Y:S02]  /*0210*/  IMAD R9, R7, UR7, RZ ;  /* 0x0000000707097c24 */ /* 0x010fe4000f8e02ff */
[----:B------:R-:W-:Y:S02]  /*0220*/  IMAD R7, R6, UR9, RZ ;  /* 0x0000000906077c24 */ /* 0x000fe4000f8e02ff */
[--C-:B------:R-:W-:Y:S01]  /*0230*/  IMAD R9, R9, UR9, R0.reuse ;  /* 0x0000000909097c24 */ /* 0x100fe2000f8e0200 */
[----:B------:R-:W1:Y:S01]  /*0240*/  LDCU.64 UR8, c[0x0][0x358] ;  /* 0x00006b00ff0877ac */ /* 0x000e620008000a00 */
[----:B------:R-:W-:Y:S01]  /*0250*/  IMAD R0, R11, UR7, R0 ;  /* 0x000000070b007c24 */ /* 0x000fe2000f8e0200 */
[----:B------:R-:W-:Y:S01]  /*0260*/  CS2R R10, SRZ ;  /* 0x00000000000a7805 */ /* 0x000fe2000001ff00 */
[----:B0-----:R-:W-:Y:S01]  /*0270*/  IMAD.WIDE R4, R7, 0x8, R4 ;  /* 0x0000000807047825 */ /* 0x001fe200078e0204 */
[----:B------:R-:W-:-:S03]  /*0280*/  CS2R R6, SRZ ;  /* 0x0000000000067805 */ /* 0x000fc6000001ff00 */
[----:B--2---:R-:W-:Y:S01]  /*0290*/  IMAD.WIDE R2, R9, 0x8, R2 ;  /* 0x0000000809027825 */ /* 0x004fe200078e0202 */
[----:B------:R-:W-:Y:S01]  /*02a0*/  CS2R R8, SRZ ;  /* 0x0000000000087805 */ /* 0x000fe2000001ff00 */
[----:B-1----:R-:W-:Y:S06]  /*02b0*/  BRA.U !UP0, `(.L_x_11) ;  /* 0x0000000908f07547 */ /* 0x002fec000b800000 */
[----:B------:R-:W-:Y:S02]  /*02c0*/  MOV R18, R2 ;  /* 0x0000000200127202 */ /* 0x000fe40000000f00 */
[----:B------:R-:W-:Y:S02]  /*02d0*/  CS2R R50, SRZ ;  /* 0x0000000000327805 */ /* 0x000fe4000001ff00 */
[----:B------:R-:W-:Y:S01]  /*02e0*/  MOV R19, R3 ;  /* 0x0000000300137202 */ /* 0x000fe20000000f00 */
[----:B------:R-:W-:Y:S01]  /*02f0*/  UMOV UR4, URZ ;  /* 0x000000ff00047c82 */ /* 0x000fe20008000000 */
[----:B------:R-:W-:Y:S02]  /*0300*/  MOV R2, R4 ;  /* 0x0000000400027202 */ /* 0x000fe40000000f00 */
[----:B------:R-:W-:-:S07]  /*0310*/  MOV R3, R5 ;  /* 0x0000000500037202 */ /* 0x000fce0000000f00 */
.L_x_13:
[----:B------:R-:W0:Y:S01]  /*0320*/  S2R R4, SR_TID.Y ;  /* 0x0000000000047919 */ /* 0x000e220000002200 */
[----:B------:R-:W0:Y:S02]  /*0330*/  LDC R27, c[0x0][0x3a4] ;  /* 0x0000e900ff1b7b82 */ /* 0x000e240000000800 */
[----:B0-----:R-:W-:-:S06]  /*0340*/  IMAD R24, R4, R27, RZ ;  /* 0x0000001b04187224 */ /* 0x001fcc00078e02ff */
[----:B------:R-:W0:Y:S01]  /*0350*/  LDC R4, c[0x0][0x3a4] ;  /* 0x0000e900ff047b82 */ /* 0x000e220000000800 */
[----:B------:R-:W-:-:S04]  /*0360*/  SHF.L.U32 R24, R24, 0x4, RZ ;  /* 0x0000000418187819 */ /* 0x000fc800000006ff */
[----:B------:R-:W-:-:S04]  /*0370*/  LEA R20, R27, R24, 0x1 ;  /* 0x000000181b147211 */ /* 0x000fc800078e08ff */
[----:B------:R-:W-:-:S04]  /*0380*/  LEA R20, R27, R20, 0x1 ;  /* 0x000000141b147211 */ /* 0x000fc800078e08ff */
[----:B------:R-:W-:-:S04]  /*0390*/  LEA R20, R27, R20, 0x1 ;  /* 0x000000141b147211 */ /* 0x000fc800078e08ff */
[----:B------:R-:W-:-:S04]  /*03a0*/  LEA R41, R27, R20, 0x1 ;  /* 0x000000141b297211 */ /* 0x000fc800078e08ff */
[C---:B0-----:R-:W-:Y:S01]  /*03b0*/  IADD3 R25, PT, PT, R41.reuse, R4, RZ ;  /* 0x0000000429197210 */ /* 0x041fe20007ffe0ff */
[----:B------:R-:W-:-:S04]  /*03c0*/  IMAD.WIDE.U32 R20, R41, 0x8, R18 ;  /* 0x0000000829147825 */ /* 0x000fc800078e0012 */
[----:B------:R-:W-:Y:S02]  /*03d0*/  IMAD.WIDE.U32 R22, R25, 0x8, R18 ;  /* 0x0000000819167825 */ /* 0x000fe400078e0012 */
[----:B------:R-:W2:Y:S04]  /*03e0*/  LDG.E.64 R20, desc[UR8][R20.64] ;  /* 0x0000000814147981 */ /* 0x000ea8000c1e1b00 */
[----:B------:R-:W2:Y:S01]  /*03f0*/  LDG.E.64 R22, desc[UR8][R22.64] ;  /* 0x0000000816167981 */ /* 0x000ea2000c1e1b00 */
[----:B------:R-:W0:Y:S01]  /*0400*/  S2UR UR6, SR_CgaCtaId ;  /* 0x00000000000679c3 */ /* 0x000e220000008800 */
[----:B------:R-:W-:Y:S01]  /*0410*/  UMOV UR5, 0x400 ;  /* 0x0000040000057882 */ /* 0x000fe20000000000 */
[----:B------:R-:W-:Y:S01]  /*0420*/  LEA R40, R27, R41, 0x1 ;  /* 0x000000291b287211 */ /* 0x000fe200078e08ff */
[----:B------:R-:W1:Y:S01]  /*0430*/  S2R R5, SR_TID.X ;  /* 0x0000000000057919 */ /* 0x000e620000002100 */
[----:B------:R-:W-:-:S02]  /*0440*/  IADD3 R25, PT, PT, R25, R4, RZ ;  /* 0x0000000419197210 */ /* 0x000fc40007ffe0ff */
[----:B------:R-:W-:Y:S01]  /*0450*/  IADD3 R40, PT, PT, R40, R27, RZ ;  /* 0x0000001b28287210 */ /* 0x000fe20007ffe0ff */
[----:B------:R-:W3:Y:S01]  /*0460*/  S2R R29, SR_TID.Y ;  /* 0x00000000001d7919 */ /* 0x000ee20000002200 */
[----:B0-----:R-:W-:-:S06]  /*0470*/  ULEA UR5, UR6, UR5, 0x18 ;  /* 0x0000000506057291 */ /* 0x001fcc000f8ec0ff */
[----:B-1----:R-:W-:-:S04]  /*0480*/  LEA R28, R5, UR5, 0x8 ;  /* 0x00000005051c7c11 */ /* 0x002fc8000f8e40ff */
[----:B---3--:R-:W-:-:S05]  /*0490*/  LEA R29, R29, R28, 0x7 ;  /* 0x0000001c1d1d7211 */ /* 0x008fca00078e38ff */
[----:B--2---:R0:W-:Y:S02]  /*04a0*/  STS.128 [R29+0x40], R20 ;  /* 0x000040141d007388 */ /* 0x0041e40000000c00 */
[----:B0-----:R-:W-:-:S04]  /*04b0*/  IMAD.WIDE.U32 R22, R40, 0x8, R18 ;  /* 0x0000000828167825 */ /* 0x001fc800078e0012 */
[--C-:B------:R-:W-:Y:S02]  /*04c0*/  IMAD.WIDE.U32 R20, R25, 0x8, R18.reuse ;  /* 0x0000000819147825 */ /* 0x100fe400078e0012 */
[----:B------:R-:W2:Y:S04]  /*04d0*/  LDG.E.64 R22, desc[UR8][R22.64] ;  /* 0x0000000816167981 */ /* 0x000ea8000c1e1b00 */
[----:B------:R-:W2:Y:S01]  /*04e0*/  LDG.E.64 R20, desc[UR8][R20.64] ;  /* 0x0000000814147981 */ /* 0x000ea2000c1e1b00 */
[C---:B------:R-:W-:Y:S01]  /*04f0*/  IADD3 R27, PT, PT, R24.reuse, R4, RZ ;  /* 0x00000004181b7210 */ /* 0x040fe20007ffe0ff */
[--C-:B------:R-:W-:Y:S02]  /*0500*/  IMAD.WIDE.U32 R24, R24, 0x8, R18.reuse ;  /* 0x0000000818187825 */ /* 0x100fe400078e0012 */
[----:B--2---:R0:W-:Y:S02]  /*0510*/  STS.128 [R29+0x50], R20 ;  /* 0x000050141d007388 */ /* 0x0041e40000000c00 */
[----:B0-----:R-:W-:-:S02]  /*0520*/  IMAD.WIDE.U32 R22, R27, 0x8, R18 ;  /* 0x000000081b167825 */ /* 0x001fc400078e0012 */
[----:B------:R-:W2:Y:S04]  /*0530*/  LDG.E.64 R20, desc[UR8][R24.64] ;  /* 0x0000000818147981 */ /* 0x000ea8000c1e1b00 */
[----:B------:R-:W2:Y:S01]  /*0540*/  LDG.E.64 R22, desc[UR8][R22.64] ;  /* 0x0000000816167981 */ /* 0x000ea2000c1e1b00 */
[----:B------:R-:W-:-:S04]  /*0550*/  IADD3 R27, PT, PT, R27, R4, RZ ;  /* 0x000000041b1b7210 */ /* 0x000fc80007ffe0ff */
[C---:B------:R-:W-:Y:S01]  /*0560*/  IADD3 R41, PT, PT, R27.reuse, R4, RZ ;  /* 0x000000041b297210 */ /* 0x040fe20007ffe0ff */
[----:B--2---:R0:W-:Y:S02]  /*0570*/  STS.128 [R29], R20 ;  /* 0x000000141d007388 */ /* 0x0041e40000000c00 */
[----:B0-----:R-:W-:-:S04]  /*0580*/  IMAD.WIDE.U32 R20, R27, 0x8, R18 ;  /* 0x000000081b147825 */ /* 0x001fc800078e0012 */
[C---:B------:R-:W-:Y:S02]  /*0590*/  IMAD.WIDE.U32 R22, R41.reuse, 0x8, R18 ;  /* 0x0000000829167825 */ /* 0x040fe400078e0012 */
[----:B------:R-:W2:Y:S04]  /*05a0*/  LDG.E.64 R20, desc[UR8][R20.64] ;  /* 0x0000000814147981 */ /* 0x000ea8000c1e1b00 */
[----:B------:R-:W2:Y:S01]  /*05b0*/  LDG.E.64 R22, desc[UR8][R22.64] ;  /* 0x0000000816167981 */ /* 0x000ea2000c1e1b00 */
[----:B------:R-:W-:-:S04]  /*05c0*/  IADD3 R41, PT, PT, R41, R4, RZ ;  /* 0x0000000429297210 */ /* 0x000fc80007ffe0ff */
[----:B------:R-:W-:-:S04]  /*05d0*/  IADD3 R25, PT, PT, R41, R4, RZ ;  /* 0x0000000429197210 */ /* 0x000fc80007ffe0ff */
[-C--:B------:R-:W-:Y:S01]  /*05e0*/  IADD3 R27, PT, PT, R25, R4.reuse, RZ ;  /* 0x00000004191b7210 */ /* 0x080fe20007ffe0ff */
[----:B--2---:R0:W-:Y:S02]  /*05f0*/  STS.128 [R29+0x10], R20 ;  /* 0x000010141d007388 */ /* 0x0041e40000000c00 */
[----:B0-----:R-:W-:Y:S01]  /*0600*/  IMAD.WIDE.U32 R20, R41, 0x8, R18 ;  /* 0x0000000829147825 */ /* 0x001fe200078e0012 */
[----:B------:R-:W-:-:S03]  /*0610*/  IADD3 R41, PT, PT, R27, R4, RZ ;  /* 0x000000041b297210 */ /* 0x000fc60007ffe0ff */
[--C-:B------:R-:W-:Y:S02]  /*0620*/  IMAD.WIDE.U32 R22, R25, 0x8, R18.reuse ;  /* 0x0000000819167825 */ /* 0x100fe400078e0012 */
[----:B------:R-:W2:Y:S02]  /*0630*/  LDG.E.64 R20, desc[UR8][R20.64] ;  /* 0x0000000814147981 */ /* 0x000ea4000c1e1b00 */
[--C-:B------:R-:W-:Y:S02]  /*0640*/  IMAD.WIDE.U32 R24, R27, 0x8, R18.reuse ;  /* 0x000000081b187825 */ /* 0x100fe400078e0012 */
[----:B------:R-:W2:Y:S02]  /*0650*/  LDG.E.64 R22, desc[UR8][R22.64] ;  /* 0x0000000816167981 */ /* 0x000ea4000c1e1b00 */
[----:B------:R-:W-:Y:S02]  /*0660*/  IMAD.WIDE.U32 R26, R41, 0x8, R18 ;  /* 0x00000008291a7825 */ /* 0x000fe400078e0012 */
[----:B------:R-:W3:Y:S04]  /*0670*/  LDG.E.64 R24, desc[UR8][R24.64] ;  /* 0x0000000818187981 */ /* 0x000ee8000c1e1b00 */
[----:B------:R-:W3:Y:S01]  /*0680*/  LDG.E.64 R26, desc[UR8][R26.64] ;  /* 0x000000081a1a7981 */ /* 0x000ee2000c1e1b00 */
[----:B------:R-:W-:-:S04]  /*0690*/  IADD3 R41, PT, PT, R40, R4, RZ ;  /* 0x0000000428297210 */ /* 0x000fc80007ffe0ff */
[----:B------:R-:W-:-:S04]  /*06a0*/  IADD3 R53, PT, PT, R41, R4, RZ ;  /* 0x0000000429357210 */ /* 0x000fc80007ffe0ff */
[----:B------:R-:W-:-:S04]  /*06b0*/  IADD3 R40, PT, PT, R53, R4, RZ ;  /* 0x0000000435287210 */ /* 0x000fc80007ffe0ff */
[----:B------:R-:W-:Y:S01]  /*06c0*/  IADD3 R52, PT, PT, R40, R4, RZ ;  /* 0x0000000428347210 */ /* 0x000fe20007ffe0ff */
[----:B--2---:R0:W-:Y:S04]  /*06d0*/  STS.128 [R29+0x20], R20 ;  /* 0x000020141d007388 */ /* 0x0041e80000000c00 */
[----:B---3--:R1:W-:Y:S01]  /*06e0*/  STS.128 [R29+0x30], R24 ;  /* 0x000030181d007388 */ /* 0x0083e20000000c00 */
[----:B0-----:R-:W-:-:S04]  /*06f0*/  IMAD.WIDE.U32 R20, R41, 0x8, R18 ;  /* 0x0000000829147825 */ /* 0x001fc800078e0012 */
[--C-:B------:R-:W-:Y:S02]  /*0700*/  IMAD.WIDE.U32 R22, R53, 0x8, R18.reuse ;  /* 0x0000000835167825 */ /* 0x100fe400078e0012 */
[----:B------:R-:W2:Y:S02]  /*0710*/  LDG.E.64 R20, desc[UR8][R20.64] ;  /* 0x0000000814147981 */ /* 0x000ea4000c1e1b00 */
[--C-:B-1----:R-:W-:Y:S02]  /*0720*/  IMAD.WIDE.U32 R24, R40, 0x8, R18.reuse ;  /* 0x0000000828187825 */ /* 0x102fe400078e0012 */
[----:B------:R-:W2:Y:S02]  /*0730*/  LDG.E.64 R22, desc[UR8][R22.64] ;  /* 0x0000000816167981 */ /* 0x000ea4000c1e1b00 */
[----:B------:R-:W-:Y:S02]  /*0740*/  IMAD.WIDE.U32 R26, R52, 0x8, R18 ;  /* 0x00000008341a7825 */ /* 0x000fe400078e0012 */
[----:B------:R-:W3:Y:S04]  /*0750*/  LDG.E.64 R24, desc[UR8][R24.64] ;  /* 0x0000000818187981 */ /* 0x000ee8000c1e1b00 */
[----:B------:R-:W3:Y:S01]  /*0760*/  LDG.E.64 R26, desc[UR8][R26.64] ;  /* 0x000000081a1a7981 */ /* 0x000ee2000c1e1b00 */
[----:B------:R-:W-:Y:S01]  /*0770*/  UIADD3 UR4, UPT, UPT, UR4, 0x20, URZ ;  /* 0x0000002004047890 */ /* 0x000fe2000fffe0ff */
[----:B------:R-:W-:Y:S01]  /*0780*/  IMAD R5, R5, -0xf8, R28 ;  /* 0xffffff0805057824 */ /* 0x000fe200078e021c */
[----:B------:R-:W-:-:S04]  /*0790*/  UMOV UR5, 0x100 ;  /* 0x0000010000057882 */ /* 0x000fc80000000000 */
[----:B------:R-:W-:Y:S01]  /*07a0*/  ISETP.LE.AND P0, PT, R4, UR4, PT ;  /* 0x0000000404007c0c */ /* 0x000fe2000bf03270 */
[----:B--2---:R0:W-:Y:S04]  /*07b0*/  STS.128 [R29+0x60], R20 ;  /* 0x000060141d007388 */ /* 0x0041e80000000c00 */
[----:B---3--:R0:W-:Y:S01]  /*07c0*/  STS.128 [R29+0x70], R24 ;  /* 0x000070181d007388 */ /* 0x0081e20000000c00 */
[----:B------:R-:W-:Y:S07]  /*07d0*/  BAR.SYNC.DEFER_BLOCKING 0x0 ;  /* 0x0000000000007b1d */ /* 0x000fee0000010000 */
.L_x_12:
        /* <DEDUP_REMOVED lines=17> */
[----:B---3--:R-:W-:Y:S01]  /*08f0*/  DFMA R12, R20, R12, R26 ;  /* 0x0000000c140c722b */ /* 0x008fe2000000001a */
[----:B------:R-:W-:-:S05]  /*0900*/  SHF.L.U32 R27, R4, 0x2, RZ ;  /* 0x00000002041b7819 */ /* 0x000fca00000006ff */
[----:B------:R-:W-:Y:S01]  /*0910*/  IMAD.WIDE.U32 R26, R27, 0x8, R22 ;  /* 0x000000081b1a7825 */ /* 0x000fe200078e0016 */
[----:B--2---:R-:W-:Y:S01]  /*0920*/  DFMA R28, R52, R28, R10 ;  /* 0x0000001c341c722b */ /* 0x004fe2000000000a */
[----:B------:R-:W2:Y:S04]  /*0930*/  LDG.E.64 R10, desc[UR8][R24.64] ;  /* 0x00000008180a7981 */ /* 0x000ea8000c1e1b00 */
[----:B------:R-:W3:Y:S04]  /*0940*/  LDG.E.64 R24, desc[UR8][R26.64+-0x8] ;  /* 0xfffff8081a187981 */ /* 0x000ee8000c1e1b00 */
[----:B------:R-:W4:Y:S01]  /*0950*/  LDG.E.64 R26, desc[UR8][R26.64] ;  /* 0x000000081a1a7981 */ /* 0x000f22000c1e1b00 */
[C---:B------:R-:W-:Y:S01]  /*0960*/  IMAD R41, R4.reuse, 0x6, RZ ;  /* 0x0000000604297824 */ /* 0x040fe200078e02ff */
[----:B--2---:R-:W-:Y:S01]  /*0970*/  DFMA R10, R20, R10, R28 ;  /* 0x0000000a140a722b */ /* 0x004fe2000000001c */
[----:B------:R-:W-:Y:S01]  /*0980*/  LEA R29, R4, R4, 0x2 ;  /* 0x00000004041d7211 */ /* 0x000fe200078e10ff */
[----:B---3--:R-:W-:-:S04]  /*0990*/  DFMA R8, R52, R24, R8 ;  /* 0x000000183408722b */ /* 0x008fc80000000008 */
[----:B------:R-:W-:-:S04]  /*09a0*/  IMAD.WIDE.U32 R24, R29, 0x8, R22 ;  /* 0x000000081d187825 */ /* 0x000fc800078e0016 */
[----:B------:R-:W-:Y:S01]  /*09b0*/  IMAD.WIDE.U32 R22, R41, 0x8, R22 ;  /* 0x0000000829167825 */ /* 0x000fe200078e0016 */
[----:B------:R-:W2:Y:S01]  /*09c0*/  LDG.E.64 R28, desc[UR8][R24.64+-0x8] ;  /* 0xfffff808181c7981 */ /* 0x000ea2000c1e1b00 */
[----:B----4-:R-:W-:-:S03]  /*09d0*/  DFMA R8, R20, R26, R8 ;  /* 0x0000001a1408722b */ /* 0x010fc60000000008 */
[----:B------:R-:W3:Y:S04]  /*09e0*/  LDG.E.64 R40, desc[UR8][R2.64] ;  /* 0x0000000802287981 */ /* 0x000ee8000c1e1b00 */
[----:B------:R-:W4:Y:S04]  /*09f0*/  LDG.E.64 R26, desc[UR8][R22.64+-0x8] ;  /* 0xfffff808161a7981 */ /* 0x000f28000c1e1b00 */
[----:B------:R-:W5:Y:S04]  /*0a00*/  LDG.E.64 R24, desc[UR8][R24.64] ;  /* 0x0000000818187981 */ /* 0x000f68000c1e1b00 */
[----:B------:R-:W2:Y:S01]  /*0a10*/  LDG.E.64 R22, desc[UR8][R22.64] ;  /* 0x0000000816167981 */ /* 0x000ea2000c1e1b00 */
[----:B----4-:R-:W-:-:S08]  /*0a20*/  DFMA R26, R52, R26, R30 ;  /* 0x0000001a341a722b */ /* 0x010fd0000000001e */
[----:B--2---:R-:W-:Y:S01]  /*0a30*/  DFMA R30, R20, R22, R26 ;  /* 0x00000016141e722b */ /* 0x004fe2000000001a */
[----:B------:R-:W-:-:S05]  /*0a40*/  SHF.L.U32 R27, R4, 0x3, RZ ;  /* 0x00000003041b7819 */ /* 0x000fca00000006ff */
[----:B------:R-:W-:Y:S01]  /*0a50*/  IMAD.WIDE.U32 R22, R27, 0x8, R2 ;  /* 0x000000081b167825 */ /* 0x000fe200078e0002 */
[----:B------:R-:W-:-:S04]  /*0a60*/  DFMA R6, R52, R28, R6 ;  /* 0x0000001c3406722b */ /* 0x000fc80000000006 */
[----:B------:R-:W2:Y:S01]  /*0a70*/  LDG.E.64 R26, desc[UR8][R22.64] ;  /* 0x00000008161a7981 */ /* 0x000ea2000c1e1b00 */
[----:B------:R-:W-:-:S03]  /*0a80*/  LEA R29, R4, -R4, 0x3 ;  /* 0x80000004041d7211 */ /* 0x000fc600078e18ff */
[----:B-----5:R-:W-:Y:S02]  /*0a90*/  DFMA R6, R20, R24, R6 ;  /* 0x000000181406722b */ /* 0x020fe40000000006 */
[----:B------:R-:W-:Y:S01]  /*0aa0*/  IMAD.WIDE.U32 R24, R29, 0x8, R2 ;  /* 0x000000081d187825 */ /* 0x000fe200078e0002 */
[----:B------:R-:W4:Y:S04]  /*0ab0*/  LDG.E.64 R22, desc[UR8][R22.64+0x8] ;  /* 0x0000080816167981 */ /* 0x000f28000c1e1b00 */
[----:B------:R-:W5:Y:S04]  /*0ac0*/  LDG.E.64 R28, desc[UR8][R24.64] ;  /* 0x00000008181c7981 */ /* 0x000f68000c1e1b00 */
[----:B------:R-:W3:Y:S01]  /*0ad0*/  LDG.E.64 R24, desc[UR8][R24.64+0x8] ;  /* 0x0000080818187981 */ /* 0x000ee2000c1e1b00 */
[----:B--2---:R-:W-:-:S08]  /*0ae0*/  DFMA R26, R52, R26, R34 ;  /* 0x0000001a341a722b */ /* 0x004fd00000000022 */
[----:B----4-:R-:W-:Y:S01]  /*0af0*/  DFMA R34, R20, R22, R26 ;  /* 0x000000161422722b */ /* 0x010fe2000000001a */
[----:B------:R-:W-:Y:S01]  /*0b00*/  IMAD R27, R4, 0xa, RZ ;  /* 0x0000000a041b7824 */ /* 0x000fe200078e02ff */
[----:B-----5:R-:W-:-:S03]  /*0b10*/  DFMA R28, R52, R28, R32 ;  /* 0x0000001c341c722b */ /* 0x020fc60000000020 */
[----:B------:R-:W-:-:S05]  /*0b20*/  IMAD.WIDE.U32 R22, R27, 0x8, R2 ;  /* 0x000000081b167825 */ /* 0x000fca00078e0002 */
[----:B------:R-:W2:Y:S01]  /*0b30*/  LDG.E.64 R26, desc[UR8][R22.64] ;  /* 0x00000008161a7981 */ /* 0x000ea2000c1e1b00 */
[----:B---3--:R-:W-:Y:S01]  /*0b40*/  DFMA R32, R20, R24, R28 ;  /* 0x000000181420722b */ /* 0x008fe2000000001c */
[----:B------:R-:W-:Y:S02]  /*0b50*/  LEA R29, R4, R4, 0x3 ;  /* 0x00000004041d7211 */ /* 0x000fe400078e18ff */
[----:B------:R-:W3:Y:S03]  /*0b60*/  LDG.E.64 R22, desc[UR8][R22.64+0x8] ;  /* 0x0000080816167981 */ /* 0x000ee6000c1e1b00 */
[----:B------:R-:W-:-:S05]  /*0b70*/  IMAD.WIDE.U32 R24, R29, 0x8, R2 ;  /* 0x000000081d187825 */ /* 0x000fca00078e0002 */
[----:B------:R-:W4:Y:S04]  /*0b80*/  LDG.E.64 R28, desc[UR8][R24.64] ;  /* 0x00000008181c7981 */ /* 0x000f28000c1e1b00 */
[----:B------:R-:W5:Y:S01]  /*0b90*/  LDG.E.64 R24, desc[UR8][R24.64+0x8] ;  /* 0x0000080818187981 */ /* 0x000f62000c1e1b00 */
[----:B--2---:R-:W-:-:S08]  /*0ba0*/  DFMA R26, R52, R26, R38 ;  /* 0x0000001a341a722b */ /* 0x004fd00000000026 */
[----:B---3--:R-:W-:Y:S01]  /*0bb0*/  DFMA R38, R20, R22, R26 ;  /* 0x000000161426722b */ /* 0x008fe2000000001a */
[----:B------:R-:W-:-:S04]  /*0bc0*/  IMAD R27, R4, 0xc, RZ ;  /* 0x0000000c041b7824 */ /* 0x000fc800078e02ff */
[----:B------:R-:W-:Y:S01]  /*0bd0*/  IMAD.WIDE.U32 R22, R27, 0x8, R2 ;  /* 0x000000081b167825 */ /* 0x000fe200078e0002 */
[----:B----4-:R-:W-:-:S04]  /*0be0*/  DFMA R28, R52, R28, R36 ;  /* 0x0000001c341c722b */ /* 0x010fc80000000024 */
[----:B------:R-:W2:Y:S04]  /*0bf0*/  LDG.E.64 R26, desc[UR8][R22.64] ;  /* 0x00000008161a7981 */ /* 0x000ea8000c1e1b00 */
[----:B-----5:R-:W-:Y:S01]  /*0c00*/  DFMA R36, R20, R24, R28 ;  /* 0x000000181424722b */ /* 0x020fe2000000001c */
[----:B------:R-:W-:Y:S01]  /*0c10*/  IMAD R29, R4, 0xb, RZ ;  /* 0x0000000b041d7824 */ /* 0x000fe200078e02ff */
[----:B------:R-:W3:Y:S03]  /*0c20*/  LDG.E.64 R22, desc[UR8][R22.64+0x8] ;  /* 0x0000080816167981 */ /* 0x000ee6000c1e1b00 */
[----:B------:R-:W-:-:S05]  /*0c30*/  IMAD.WIDE.U32 R24, R29, 0x8, R2 ;  /* 0x000000081d187825 */ /* 0x000fca00078e0002 */
[----:B------:R-:W4:Y:S04]  /*0c40*/  LDG.E.64 R28, desc[UR8][R24.64] ;  /* 0x00000008181c7981 */ /* 0x000f28000c1e1b00 */
[----:B------:R-:W5:Y:S01]  /*0c50*/  LDG.E.64 R24, desc[UR8][R24.64+0x8] ;  /* 0x0000080818187981 */ /* 0x000f62000c1e1b00 */
[----:B--2---:R-:W-:Y:S01]  /*0c60*/  DFMA R44, R52, R26, R44 ;  /* 0x0000001a342c722b */ /* 0x004fe2000000002c */
[----:B------:R-:W-:-:S04]  /*0c70*/  IMAD R27, R4, 0xd, RZ ;  /* 0x0000000d041b7824 */ /* 0x000fc800078e02ff */
[----:B------:R-:W-:-:S03]  /*0c80*/  IMAD.WIDE.U32 R26, R27, 0x8, R2 ;  /* 0x000000081b1a7825 */ /* 0x000fc600078e0002 */
[----:B---3--:R-:W-:Y:S02]  /*0c90*/  DFMA R44, R20, R22, R44 ;  /* 0x00000016142c722b */ /* 0x008fe4000000002c */
[----:B------:R-:W2:Y:S01]  /*0ca0*/  LDG.E.64 R22, desc[UR8][R26.64] ;  /* 0x000000081a167981 */ /* 0x000ea2000c1e1b00 */
[----:B----4-:R-:W-:-:S03]  /*0cb0*/  DFMA R28, R52, R28, R42 ;  /* 0x0000001c341c722b */ /* 0x010fc6000000002a */
[----:B------:R-:W3:Y:S05]  /*0cc0*/  LDG.E.64 R26, desc[UR8][R26.64+0x8] ;  /* 0x000008081a1a7981 */ /* 0x000eea000c1e1b00 */
[----:B-----5:R-:W-:Y:S01]  /*0cd0*/  DFMA R42, R20, R24, R28 ;  /* 0x00000018142a722b */ /* 0x020fe2000000001c */
[----:B------:R-:W-:-:S04]  /*0ce0*/  IMAD R29, R4, 0xe, RZ ;  /* 0x0000000e041d7824 */ /* 0x000fc800078e02ff */
[----:B------:R-:W-:-:S05]  /*0cf0*/  IMAD.WIDE.U32 R24, R29, 0x8, R2 ;  /* 0x000000081d187825 */ /* 0x000fca00078e0002 */
[----:B------:R-:W4:Y:S01]  /*0d00*/  LDG.E.64 R28, desc[UR8][R24.64] ;  /* 0x00000008181c7981 */ /* 0x000f22000c1e1b00 */
[----:B--2---:R-:W-:-:S08]  /*0d10*/  DFMA R22, R52, R22, R46 ;  /* 0x000000163416722b */ /* 0x004fd0000000002e */
[----:B---3--:R-:W-:Y:S01]  /*0d20*/  DFMA R46, R20, R26, R22 ;  /* 0x0000001a142e722b */ /* 0x008fe20000000016 */
[----:B------:R-:W-:-:S05]  /*0d30*/  LEA R23, R4, -R4, 0x4 ;  /* 0x8000000404177211 */ /* 0x000fca00078e20ff */
[----:B------:R-:W-:-:S05]  /*0d40*/  IMAD.WIDE.U32 R22, R23, 0x8, R2 ;  /* 0x0000000817167825 */ /* 0x000fca00078e0002 */
[----:B------:R-:W2:Y:S01]  /*0d50*/  LDG.E.64 R26, desc[UR8][R22.64] ;  /* 0x00000008161a7981 */ /* 0x000ea2000c1e1b00 */
[----:B----4-:R-:W-:-:S03]  /*0d60*/  DFMA R28, R52, R28, R48 ;  /* 0x0000001c341c722b */ /* 0x010fc60000000030 */
[----:B------:R-:W3:Y:S04]  /*0d70*/  LDG.E.64 R48, desc[UR8][R24.64+0x8] ;  /* 0x0000080818307981 */ /* 0x000ee8000c1e1b00 */
[----:B------:R-:W4:Y:S04]  /*0d80*/  LDG.E.64 R24, desc[UR8][R22.64+0x8] ;  /* 0x0000080816187981 */ /* 0x000f28000c1e1b00 */
[----:B------:R0:W5:Y:S01]  /*0d90*/  LDG.E.64 R22, desc[UR8][R2.64+0x8] ;  /* 0x0000080802167981 */ /* 0x000162000c1e1b00 */
[----:B------:R-:W-:Y:S01]  /*0da0*/  UIADD3 UR5, UPT, UPT, UR5, 0x200, URZ ;  /* 0x0000020005057890 */ /* 0x000fe2000fffe0ff */
[----:B------:R-:W-:-:S03]  /*0db0*/  DFMA R16, R52, R40, R16 ;  /* 0x000000283410722b */ /* 0x000fc60000000010 */
[----:B------:R-:W-:Y:S01]  /*0dc0*/  UISETP.NE.AND UP0, UPT, UR5, 0x2100, UPT ;  /* 0x000021000500788c */ /* 0x000fe2000bf05270 */
[----:B0-----:R-:W-:-:S04]  /*0dd0*/  IADD3 R2, P1, PT, R2, 0x10, RZ ;  /* 0x0000001002027810 */ /* 0x001fc80007f3e0ff */
[----:B------:R-:W-:Y:S01]  /*0de0*/  IADD3.X R3, PT, PT, RZ, R3, RZ, P1, !PT ;  /* 0x00000003ff037210 */ /* 0x000fe20000ffe4ff */
[----:B--2---:R-:W-:Y:S02]  /*0df0*/  DFMA R26, R52, R26, R50 ;  /* 0x0000001a341a722b */ /* 0x004fe40000000032 */
[----:B---3--:R-:W-:-:S06]  /*0e00*/  DFMA R48, R20, R48, R28 ;  /* 0x000000301430722b */ /* 0x008fcc000000001c */
[C---:B----4-:R-:W-:Y:S02]  /*0e10*/  DFMA R50, R20.reuse, R24, R26 ;  /* 0x000000181432722b */ /* 0x050fe4000000001a */
[----:B-----5:R-:W-:Y:S01]  /*0e20*/  DFMA R16, R20, R22, R16 ;  /* 0x000000161410722b */ /* 0x020fe20000000010 */
[----:B------:R-:W-:Y:S10]  /*0e30*/  BRA.U UP0, `(.L_x_12) ;  /* 0xfffffff900687547 */ /* 0x000ff4000b83ffff */
[----:B------:R-:W-:Y:S01]  /*0e40*/  BAR.SYNC.DEFER_BLOCKING 0x0 ;  /* 0x0000000000007b1d */ /* 0x000fe20000010000 */
[----:B------:R-:W-:-:S04]  /*0e50*/  IADD3 R18, P1, PT, R18, 0x100, RZ ;  /* 0x0000010012127810 */ /* 0x000fc80007f3e0ff */
[----:B------:R-:W-:Y:S01]  /*0e60*/  IADD3.X R19, PT, PT, RZ, R19, RZ, P1, !PT ;  /* 0x00000013ff137210 */ /* 0x000fe20000ffe4ff */
[----:B------:R-:W-:Y:S08]  /*0e70*/  @!P0 BRA `(.L_x_13) ;  /* 0xfffffff400288947 */ /* 0x000ff0000383ffff */
.L_x_11:
        /* <DEDUP_REMOVED lines=10> */
[----:B------:R-:W-:Y:S01]  /*0f20*/  STG.E.64 desc[UR8][R18.64], R14 ;  /* 0x0000000e12007986 */ /* 0x000fe2000c101b08 */
[-C--:B------:R-:W-:Y:S01]  /*0f30*/  LEA R41, R5, -R5.reuse, 0x3 ;  /* 0x8000000505297211 */ /* 0x080fe200078e18ff */
[--C-:B------:R-:W-:Y:S01]  /*0f40*/  IMAD.WIDE R22, R23, 0x8, R2.reuse ;  /* 0x0000000817167825 */ /* 0x100fe200078e0202 */
[C---:B------:R-:W-:Y:S01]  /*0f50*/  SHF.L.U32 R53, R5.reuse, 0x3, RZ ;  /* 0x0000000305357819 */ /* 0x040fe200000006ff */
[----:B------:R1:W-:Y:S01]  /*0f60*/  STG.E.64 desc[UR8][R20.64], R12 ;  /* 0x0000000c14007986 */ /* 0x0003e2000c101b08 */
[-C--:B------:R-:W-:Y:S01]  /*0f70*/  LEA R0, R5, R5.reuse, 0x3 ;  /* 0x0000000505007211 */ /* 0x080fe200078e18ff */
[----:B------:R-:W-:Y:S01]  /*0f80*/  IMAD.WIDE R24, R25, 0x8, R2 ;  /* 0x0000000819187825 */ /* 0x000fe200078e0202 */
[C---:B0-----:R-:W-:Y:S01]  /*0f90*/  LEA R17, R5.reuse, -R5, 0x4 ;  /* 0x8000000505117211 */ /* 0x041fe200078e20ff */
[----:B------:R0:W-:Y:S02]  /*0fa0*/  STG.E.64 desc[UR8][R22.64], R10 ;  /* 0x0000000a16007986 */ /* 0x0001e4000c101b08 */
[----:B------:R-:W-:-:S02]  /*0fb0*/  IMAD R29, R5, 0x6, RZ ;  /* 0x00000006051d7824 */ /* 0x000fc400078e02ff */
[C---:B------:R-:W-:Y:S01]  /*0fc0*/  IMAD R16, R5.reuse, 0xa, RZ ;  /* 0x0000000a05107824 */ /* 0x040fe200078e02ff */
[----:B------:R2:W-:Y:S01]  /*0fd0*/  STG.E.64 desc[UR8][R24.64], R8 ;  /* 0x0000000818007986 */ /* 0x0005e2000c101b08 */
[C---:B------:R-:W-:Y:S02]  /*0fe0*/  IMAD R26, R5.reuse, 0xb, RZ ;  /* 0x0000000b051a7824 */ /* 0x040fe400078e02ff */
[C---:B------:R-:W-:Y:S02]  /*0ff0*/  IMAD R28, R5.reuse, 0xc, RZ ;  /* 0x0000000c051c7824 */ /* 0x040fe400078e02ff */
[C---:B-1----:R-:W-:Y:S02]  /*1000*/  IMAD R20, R5.reuse, 0xd, RZ ;  /* 0x0000000d05147824 */ /* 0x042fe400078e02ff */
[----:B------:R-:W-:Y:S02]  /*1010*/  IMAD R21, R5, 0xe, RZ ;  /* 0x0000000e05157824 */ /* 0x000fe400078e02ff */
[----:B------:R-:W-:-:S04]  /*1020*/  IMAD.WIDE R4, R27, 0x8, R2 ;  /* 0x000000081b047825 */ /* 0x000fc800078e0202 */
[--C-:B0-----:R-:W-:Y:S01]  /*1030*/  IMAD.WIDE R10, R41, 0x8, R2.reuse ;  /* 0x00000008290a7825 */ /* 0x101fe200078e0202 */
[----:B------:R-:W-:Y:S03]  /*1040*/  STG.E.64 desc[UR8][R4.64], R6 ;  /* 0x0000000604007986 */ /* 0x000fe6000c101b08 */
[----:B--2---:R-:W-:-:S04]  /*1050*/  IMAD.WIDE R8, R29, 0x8, R2 ;  /* 0x000000081d087825 */ /* 0x004fc800078e0202 */
        /* <DEDUP_REMOVED lines=16> */
[----:B------:R-:W-:Y:S04]  /*1160*/  STG.E.64 desc[UR8][R20.64], R48 ;  /* 0x0000003014007986 */ /* 0x000fe8000c101b08 */
[----:B------:R-:W-:Y:S01]  /*1170*/  STG.E.64 desc[UR8][R2.64], R50 ;  /* 0x0000003202007986 */ /* 0x000fe2000c101b08 */
[----:B------:R-:W-:Y:S05]  /*1180*/  EXIT ;  /* 0x000000000000794d */ /* 0x000fea0003800000 */
.L_x_14:
        /* <DEDUP_REMOVED lines=15> */
.L_x_18:


//--------------------- .nv.shared._Z25contractTensorPermBackup3PdS_S_iiii --------------------------
	.section	.nv.shared._Z25contractTensorPermBackup3PdS_S_iiii,"aw",@nobits
	.sectionflags	@""
	.align	8
.nv.shared._Z25contractTensorPermBackup3PdS_S_iiii:
	.zero		9216


//--------------------- .nv.shared.reserved.0     --------------------------
	.section	.nv.shared.reserved.0,"aw",@nobits
	.weak		__nv_reservedSMEM_offset_0_alias
	.size		__nv_reservedSMEM_offset_0_alias, 0, 64
	.other		__nv_reservedSMEM_offset_0_alias,@"STO_CUDA_RESERVED_SHARED STV_DEFAULT"
__nv_reservedSMEM_offset_0_alias:
	.zero		0
	.zero		64


//--------------------- .nv.shared._Z25contractTensorPermBackup2PdS_S_iiii --------------------------
	.section	.nv.shared._Z25contractTensorPermBackup2PdS_S_iiii,"aw",@nobits
	.sectionflags	@""
	.align	8
.nv.shared._Z25contractTensorPermBackup2PdS_S_iiii:
	.zero		9216


//--------------------- .nv.shared._Z24contractTensorPermBackupPdS_S_iiii --------------------------
	.section	.nv.shared._Z24contractTensorPermBackupPdS_S_iiii,"aw",@nobits
	.sectionflags	@""
	.align	8
.nv.shared._Z24contractTensorPermBackupPdS_S_iiii:
	.zero		9216


//--------------------- .nv.shared._Z18contractTensorPermPdS_S_iiii --------------------------
	.section	.nv.shared._Z18contractTensorPermPdS_S_iiii,"aw",@nobits
	.sectionflags	@""
	.align	8
.nv.shared._Z18contractTensorPermPdS_S_iiii:
	.zero		9216


//--------------------- .nv.constant0._Z25contractTensorPermBackup3PdS_S_iiii --------------------------
	.section	.nv.constant0._Z25contractTensorPermBackup3PdS_S_iiii,"a",@progbits
	.sectionflags	@""
	.align	4
.nv.constant0._Z25contractTensorPermBackup3PdS_S_iiii:
	.zero		936


//--------------------- .nv.constant0._Z25contractTensorPermBackup2PdS_S_iiii --------------------------
	.section	.nv.constant0._Z25contractTensorPermBackup2PdS_S_iiii,"a",@progbits
	.sectionflags	@""
	.align	4
.nv.constant0._Z25contractTensorPermBackup2PdS_S_iiii:
	.zero		936


//--------------------- .nv.constant0._Z24contractTensorPermBackupPdS_S_iiii --------------------------
	.section	.nv.constant0._Z24contractTensorPermBackupPdS_S_iiii,"a",@progbits
	.sectionflags	@""
	.align	4
.nv.constant0._Z24contractTensorPermBackupPdS_S_iiii:
	.zero		936


//--------------------- .nv.constant0._Z18contractTensorPermPdS_S_iiii --------------------------
	.section	.nv.constant0._Z18contractTensorPermPdS_S_iiii,"a",@progbits
	.sectionflags	@""
	.align	4
.nv.constant0._Z18contractTensorPermPdS_S_iiii:
	.zero		936


//--------------------- SYMBOLS --------------------------

	.type		.nv.reservedSmem.offset0,@object
	.size		.nv.reservedSmem.offset0,0x4
	.type		.nv.reservedSmem.cap,@object
	.size		.nv.reservedSmem.cap,0x4
